//
// Generated by NVIDIA NVVM Compiler
//
// Compiler Build ID: CL-36424714
// Cuda compilation tools, release 13.0, V13.0.88
// Based on NVVM 20.0.0
//

.version 9.0
.target sm_100
.address_size 64

	// .globl	_Z30bev_height_pool_forward_kerneliiiiiiiiiiiiPKfS0_PKbPfPhS4_ibi
.extern .func  (.param .b32 func_retval0) vprintf
(
	.param .b64 vprintf_param_0,
	.param .b64 vprintf_param_1
)
;
.global .align 1 .b8 $str[25] = {112, 111, 105, 110, 116, 115, 95, 105, 110, 100, 101, 120, 32, 101, 120, 99, 101, 101, 100, 58, 32, 37, 100, 10};
.global .align 1 .b8 $str$1[25] = {109, 97, 115, 107, 101, 115, 95, 105, 110, 100, 101, 120, 32, 101, 120, 99, 101, 101, 100, 58, 32, 37, 100, 10};
.global .align 1 .b8 $str$3[27] = {102, 101, 97, 116, 32, 105, 110, 100, 101, 120, 32, 101, 120, 99, 101, 101, 100, 33, 32, 37, 100, 44, 32, 37, 100, 10};
.global .align 1 .b8 $str$4[20] = {110, 119, 32, 105, 110, 100, 101, 120, 32, 101, 120, 99, 101, 100, 44, 32, 37, 100, 10};
.global .align 1 .b8 $str$5[20] = {110, 101, 95, 105, 110, 100, 101, 120, 32, 101, 120, 99, 101, 100, 44, 32, 37, 100, 10};
.global .align 1 .b8 $str$6[20] = {115, 119, 95, 105, 110, 100, 101, 120, 32, 101, 120, 99, 101, 100, 44, 32, 37, 100, 10};
.global .align 1 .b8 $str$7[20] = {115, 101, 95, 105, 110, 100, 101, 120, 32, 101, 120, 99, 101, 100, 44, 32, 37, 100, 10};
.global .align 1 .b8 $str$9[57] = {111, 117, 116, 32, 109, 97, 120, 32, 105, 110, 100, 101, 120, 32, 101, 120, 99, 101, 100, 100, 44, 32, 111, 117, 116, 95, 109, 97, 120, 95, 105, 110, 100, 101, 120, 58, 32, 37, 100, 44, 32, 100, 105, 109, 115, 105, 122, 101, 58, 32, 37, 35, 108, 108, 120, 10};
.global .align 1 .b8 $str$10[50] = {66, 44, 32, 78, 44, 32, 68, 44, 32, 67, 44, 32, 111, 117, 116, 95, 104, 44, 32, 111, 117, 116, 95, 119, 44, 32, 37, 100, 44, 32, 37, 100, 44, 32, 37, 100, 44, 32, 37, 100, 44, 32, 37, 100, 44, 32, 37, 100, 10};
.global .align 1 .b8 $str$12[26] = {111, 117, 116, 32, 110, 117, 109, 32, 105, 110, 100, 101, 120, 32, 101, 120, 99, 101, 100, 100, 44, 32, 37, 100, 10};
.global .align 1 .b8 $str$13[58] = {111, 117, 116, 32, 105, 110, 100, 101, 120, 32, 101, 120, 99, 101, 100, 100, 44, 32, 111, 117, 116, 95, 105, 110, 100, 101, 120, 58, 32, 37, 35, 108, 108, 120, 44, 32, 111, 117, 116, 95, 116, 111, 112, 95, 105, 110, 100, 101, 120, 58, 32, 37, 35, 108, 108, 120, 10};

.visible .entry _Z30bev_height_pool_forward_kerneliiiiiiiiiiiiPKfS0_PKbPfPhS4_ibi(
	.param .u32 _Z30bev_height_pool_forward_kerneliiiiiiiiiiiiPKfS0_PKbPfPhS4_ibi_param_0,
	.param .u32 _Z30bev_height_pool_forward_kerneliiiiiiiiiiiiPKfS0_PKbPfPhS4_ibi_param_1,
	.param .u32 _Z30bev_height_pool_forward_kerneliiiiiiiiiiiiPKfS0_PKbPfPhS4_ibi_param_2,
	.param .u32 _Z30bev_height_pool_forward_kerneliiiiiiiiiiiiPKfS0_PKbPfPhS4_ibi_param_3,
	.param .u32 _Z30bev_height_pool_forward_kerneliiiiiiiiiiiiPKfS0_PKbPfPhS4_ibi_param_4,
	.param .u32 _Z30bev_height_pool_forward_kerneliiiiiiiiiiiiPKfS0_PKbPfPhS4_ibi_param_5,
	.param .u32 _Z30bev_height_pool_forward_kerneliiiiiiiiiiiiPKfS0_PKbPfPhS4_ibi_param_6,
	.param .u32 _Z30bev_height_pool_forward_kerneliiiiiiiiiiiiPKfS0_PKbPfPhS4_ibi_param_7,
	.param .u32 _Z30bev_height_pool_forward_kerneliiiiiiiiiiiiPKfS0_PKbPfPhS4_ibi_param_8,
	.param .u32 _Z30bev_height_pool_forward_kerneliiiiiiiiiiiiPKfS0_PKbPfPhS4_ibi_param_9,
	.param .u32 _Z30bev_height_pool_forward_kerneliiiiiiiiiiiiPKfS0_PKbPfPhS4_ibi_param_10,
	.param .u32 _Z30bev_height_pool_forward_kerneliiiiiiiiiiiiPKfS0_PKbPfPhS4_ibi_param_11,
	.param .u64 .ptr .align 1 _Z30bev_height_pool_forward_kerneliiiiiiiiiiiiPKfS0_PKbPfPhS4_ibi_param_12,
	.param .u64 .ptr .align 1 _Z30bev_height_pool_forward_kerneliiiiiiiiiiiiPKfS0_PKbPfPhS4_ibi_param_13,
	.param .u64 .ptr .align 1 _Z30bev_height_pool_forward_kerneliiiiiiiiiiiiPKfS0_PKbPfPhS4_ibi_param_14,
	.param .u64 .ptr .align 1 _Z30bev_height_pool_forward_kerneliiiiiiiiiiiiPKfS0_PKbPfPhS4_ibi_param_15,
	.param .u64 .ptr .align 1 _Z30bev_height_pool_forward_kerneliiiiiiiiiiiiPKfS0_PKbPfPhS4_ibi_param_16,
	.param .u64 .ptr .align 1 _Z30bev_height_pool_forward_kerneliiiiiiiiiiiiPKfS0_PKbPfPhS4_ibi_param_17,
	.param .u32 _Z30bev_height_pool_forward_kerneliiiiiiiiiiiiPKfS0_PKbPfPhS4_ibi_param_18,
	.param .u8 _Z30bev_height_pool_forward_kerneliiiiiiiiiiiiPKfS0_PKbPfPhS4_ibi_param_19,
	.param .u32 _Z30bev_height_pool_forward_kerneliiiiiiiiiiiiPKfS0_PKbPfPhS4_ibi_param_20
)
{
	.local .align 8 .b8 	__local_depot0[40];
	.reg .b64 	%SP;
	.reg .b64 	%SPL;
	.reg .pred 	%p<188>;
	.reg .b16 	%rs<76>;
	.reg .b32 	%r<366>;
	.reg .b32 	%f<144>;
	.reg .b64 	%rd<398>;

	mov.u64 	%SPL, __local_depot0;
	cvta.local.u64 	%SP, %SPL;
	ld.param.u32 	%r101, [_Z30bev_height_pool_forward_kerneliiiiiiiiiiiiPKfS0_PKbPfPhS4_ibi_param_0];
	ld.param.u32 	%r102, [_Z30bev_height_pool_forward_kerneliiiiiiiiiiiiPKfS0_PKbPfPhS4_ibi_param_1];
	ld.param.u32 	%r103, [_Z30bev_height_pool_forward_kerneliiiiiiiiiiiiPKfS0_PKbPfPhS4_ibi_param_2];
	ld.param.u32 	%r104, [_Z30bev_height_pool_forward_kerneliiiiiiiiiiiiPKfS0_PKbPfPhS4_ibi_param_3];
	ld.param.u32 	%r105, [_Z30bev_height_pool_forward_kerneliiiiiiiiiiiiPKfS0_PKbPfPhS4_ibi_param_4];
	ld.param.u32 	%r106, [_Z30bev_height_pool_forward_kerneliiiiiiiiiiiiPKfS0_PKbPfPhS4_ibi_param_5];
	ld.param.u32 	%r107, [_Z30bev_height_pool_forward_kerneliiiiiiiiiiiiPKfS0_PKbPfPhS4_ibi_param_6];
	ld.param.u32 	%r108, [_Z30bev_height_pool_forward_kerneliiiiiiiiiiiiPKfS0_PKbPfPhS4_ibi_param_7];
	ld.param.u32 	%r109, [_Z30bev_height_pool_forward_kerneliiiiiiiiiiiiPKfS0_PKbPfPhS4_ibi_param_8];
	ld.param.u32 	%r110, [_Z30bev_height_pool_forward_kerneliiiiiiiiiiiiPKfS0_PKbPfPhS4_ibi_param_9];
	ld.param.u32 	%r114, [_Z30bev_height_pool_forward_kerneliiiiiiiiiiiiPKfS0_PKbPfPhS4_ibi_param_11];
	ld.param.u64 	%rd56, [_Z30bev_height_pool_forward_kerneliiiiiiiiiiiiPKfS0_PKbPfPhS4_ibi_param_12];
	ld.param.u64 	%rd53, [_Z30bev_height_pool_forward_kerneliiiiiiiiiiiiPKfS0_PKbPfPhS4_ibi_param_13];
	ld.param.u64 	%rd57, [_Z30bev_height_pool_forward_kerneliiiiiiiiiiiiPKfS0_PKbPfPhS4_ibi_param_14];
	ld.param.u64 	%rd58, [_Z30bev_height_pool_forward_kerneliiiiiiiiiiiiPKfS0_PKbPfPhS4_ibi_param_16];
	ld.param.u32 	%r112, [_Z30bev_height_pool_forward_kerneliiiiiiiiiiiiPKfS0_PKbPfPhS4_ibi_param_18];
	ld.param.u32 	%r113, [_Z30bev_height_pool_forward_kerneliiiiiiiiiiiiPKfS0_PKbPfPhS4_ibi_param_20];
	cvta.to.global.u64 	%rd1, %rd56;
	cvta.to.global.u64 	%rd2, %rd57;
	cvta.to.global.u64 	%rd3, %rd53;
	cvta.to.global.u64 	%rd4, %rd58;
	add.u64 	%rd59, %SP, 0;
	add.u64 	%rd5, %SPL, 0;
	mov.u32 	%r115, %ctaid.x;
	div.u32 	%r116, %r115, %r114;
	mul.lo.s32 	%r117, %r116, %r114;
	sub.s32 	%r118, %r115, %r117;
	mov.u32 	%r119, %ntid.x;
	mov.u32 	%r120, %tid.x;
	mad.lo.s32 	%r1, %r118, %r119, %r120;
	mov.u32 	%r121, %ntid.y;
	mov.u32 	%r122, %tid.y;
	mad.lo.s32 	%r2, %r116, %r121, %r122;
	setp.ge.s32 	%p4, %r1, %r110;
	or.b32  	%r123, %r2, %r1;
	setp.lt.s32 	%p5, %r123, 0;
	setp.ge.s32 	%p6, %r2, %r109;
	or.pred  	%p7, %p4, %p6;
	or.pred  	%p8, %p7, %p5;
	@%p8 bra 	$L__BB0_189;
	ld.param.u32 	%r320, [_Z30bev_height_pool_forward_kerneliiiiiiiiiiiiPKfS0_PKbPfPhS4_ibi_param_10];
	mul.lo.s32 	%r3, %r1, %r320;
	mul.lo.s32 	%r4, %r2, %r320;
	mov.u32 	%r5, %ctaid.z;
	div.u32 	%r6, %r5, %r103;
	mul.lo.s32 	%r124, %r6, %r103;
	sub.s32 	%r7, %r5, %r124;
	setp.ge.s32 	%p9, %r6, %r101;
	setp.ge.s32 	%p10, %r7, %r103;
	or.pred  	%p11, %p9, %p10;
	mov.f32 	%f142, 0f00000000;
	@%p11 bra 	$L__BB0_189;
	cvt.u64.u32 	%rd60, %r5;
	cvt.s64.s32 	%rd6, %r104;
	mov.u32 	%r126, %ctaid.y;
	cvt.u64.u32 	%rd61, %r126;
	mul.lo.s32 	%r127, %r2, %r110;
	cvt.s64.s32 	%rd62, %r127;
	cvt.s64.s32 	%rd63, %r1;
	mad.lo.s64 	%rd64, %rd6, %rd60, %rd61;
	mul.wide.s32 	%rd65, %r110, %r109;
	mad.lo.s64 	%rd66, %rd65, %rd64, %rd63;
	add.s64 	%rd7, %rd66, %rd62;
	mul.wide.u32 	%rd67, %r103, %r101;
	mul.lo.s64 	%rd68, %rd67, %rd6;
	mul.lo.s64 	%rd8, %rd65, %rd68;
	mad.lo.s32 	%r128, %r6, %r103, %r7;
	mul.lo.s32 	%r8, %r110, %r109;
	add.s32 	%r129, %r127, %r1;
	mad.lo.s32 	%r9, %r8, %r128, %r129;
	mul.lo.s32 	%r10, %r103, %r102;
	mul.lo.s32 	%r130, %r10, %r104;
	mad.lo.s32 	%r131, %r130, %r6, %r126;
	mad.lo.s32 	%r132, %r7, %r104, %r131;
	mad.lo.s32 	%r133, %r8, %r132, %r129;
	cvt.u64.u32 	%rd9, %r133;
	setp.lt.s32 	%p12, %r102, 1;
	mov.b32 	%r365, 0;
	@%p12 bra 	$L__BB0_180;
	ld.param.u32 	%r321, [_Z30bev_height_pool_forward_kerneliiiiiiiiiiiiPKfS0_PKbPfPhS4_ibi_param_10];
	cvt.u64.u32 	%rd69, %r6;
	cvt.u64.u32 	%rd70, %r102;
	mul.lo.s32 	%r134, %r107, %r108;
	mul.lo.s32 	%r135, %r10, %r134;
	shl.b32 	%r136, %r135, 1;
	cvt.s64.s32 	%rd71, %r136;
	mul.lo.s64 	%rd72, %rd69, %rd71;
	mul.lo.s32 	%r137, %r103, %r134;
	shl.b32 	%r138, %r137, 1;
	cvt.s64.s32 	%rd10, %r138;
	cvt.u64.u32 	%rd73, %r7;
	shl.b32 	%r139, %r134, 1;
	cvt.s64.s32 	%rd74, %r139;
	mul.lo.s32 	%r140, %r104, %r103;
	mul.lo.s32 	%r141, %r8, %r140;
	cvt.s64.s32 	%rd11, %r141;
	setp.eq.s32 	%p13, %r112, 1;
	selp.f32 	%f1, 0f00000000, 0fC61C4000, %p13;
	add.s32 	%r11, %r4, %r321;
	setp.lt.s32 	%p14, %r321, 1;
	add.s32 	%r12, %r3, %r321;
	mul.lo.s32 	%r13, %r103, %r101;
	shl.b32 	%r14, %r108, 1;
	mad.lo.s64 	%rd12, %rd73, %rd74, %rd72;
	mul.lo.s32 	%r142, %r102, %r101;
	mul.lo.s32 	%r143, %r137, %r142;
	shl.b32 	%r144, %r143, 1;
	cvt.s64.s32 	%rd13, %r144;
	cvt.s64.s32 	%rd14, %r143;
	mul.lo.s32 	%r145, %r104, %r142;
	mul.lo.s32 	%r146, %r145, %r105;
	mul.lo.s32 	%r147, %r146, %r106;
	cvt.s64.s32 	%rd15, %r147;
	add.s32 	%r15, %r4, %r1;
	mul.lo.s64 	%rd16, %rd8, %rd70;
	@%p14 bra 	$L__BB0_137;
	setp.eq.s32 	%p34, %r113, 0;
	@%p34 bra 	$L__BB0_13;
	setp.ne.s32 	%p35, %r113, 1;
	@%p35 bra 	$L__BB0_94;
	mov.f32 	%f142, 0f00000000;
	mov.b32 	%r337, 0;
	mul.wide.s32 	%rd208, %r106, %r105;
	mul.lo.s64 	%rd210, %rd6, %rd70;
	mov.u32 	%r365, %r337;
$L__BB0_7:
	mov.b16 	%rs67, 0;
	mov.b32 	%r344, 0;
	cvt.u64.u32 	%rd135, %r337;
	mad.lo.s64 	%rd136, %rd135, %rd10, %rd12;
	mov.u32 	%r340, %r4;
	mov.f32 	%f123, %f1;
$L__BB0_8:
	mov.u32 	%r342, %r3;
$L__BB0_9:
	setp.ge.u32 	%p36, %r5, %r13;
	@%p36 bra 	$L__BB0_90;
	setp.ge.s32 	%p37, %r340, %r107;
	setp.ge.s32 	%p38, %r342, %r108;
	or.b32  	%r202, %r342, %r340;
	setp.lt.s32 	%p39, %r202, 0;
	or.pred  	%p40, %p38, %p37;
	or.pred  	%p41, %p40, %p39;
	@%p41 bra 	$L__BB0_90;
	shl.b32 	%r203, %r342, 1;
	cvt.s64.s32 	%rd134, %r203;
	mul.lo.s32 	%r204, %r14, %r340;
	cvt.s64.s32 	%rd137, %r204;
	add.s64 	%rd138, %rd136, %rd137;
	add.s64 	%rd25, %rd138, %rd134;
	shr.u64 	%rd139, %rd25, 63;
	add.s64 	%rd140, %rd25, %rd139;
	shr.s64 	%rd26, %rd140, 1;
	add.s64 	%rd141, %rd25, 1;
	setp.lt.s64 	%p42, %rd141, %rd13;
	@%p42 bra 	$L__BB0_67;
	st.local.u64 	[%rd5], %rd25;
	mov.u64 	%rd142, $str;
	cvta.global.u64 	%rd143, %rd142;
	add.u64 	%rd144, %SP, 0;
	{ // callseq 20, 0
	.param .b64 param0;
	st.param.b64 	[param0], %rd143;
	.param .b64 param1;
	st.param.b64 	[param1], %rd144;
	.param .b32 retval0;
	call.uni (retval0), 
	vprintf, 
	(
	param0, 
	param1
	);
	ld.param.b32 	%r205, [retval0];
	} // callseq 20
	bra.uni 	$L__BB0_90;
$L__BB0_13:
	mov.f32 	%f142, 0f00000000;
	mov.b32 	%r325, 0;
	mov.u64 	%rd308, $str$3;
	mul.lo.s64 	%rd298, %rd6, %rd70;
	mov.u64 	%rd282, $str$1;
	mov.u64 	%rd279, $str;
	mov.u32 	%r365, %r325;
$L__BB0_14:
	setp.eq.s32 	%p76, %r112, 0;
	@%p76 bra 	$L__BB0_40;
	setp.ne.s32 	%p77, %r112, 1;
	mov.u32 	%r328, %r4;
	@%p77 bra 	$L__BB0_26;
	mov.b16 	%rs64, 0;
	mov.u32 	%r335, %r4;
	mov.f32 	%f114, %f1;
$L__BB0_17:
	mov.u32 	%r336, %r3;
$L__BB0_18:
	setp.ge.u32 	%p78, %r5, %r13;
	@%p78 bra 	$L__BB0_61;
	setp.ge.s32 	%p79, %r335, %r107;
	setp.ge.s32 	%p80, %r336, %r108;
	or.b32  	%r236, %r336, %r335;
	setp.lt.s32 	%p81, %r236, 0;
	or.pred  	%p82, %p80, %p79;
	or.pred  	%p83, %p82, %p81;
	@%p83 bra 	$L__BB0_61;
	shl.b32 	%r237, %r336, 1;
	cvt.s64.s32 	%rd231, %r237;
	mul.lo.s32 	%r238, %r14, %r335;
	cvt.s64.s32 	%rd232, %r238;
	cvt.u64.u32 	%rd233, %r325;
	mad.lo.s64 	%rd234, %rd233, %rd10, %rd12;
	add.s64 	%rd235, %rd234, %rd232;
	add.s64 	%rd23, %rd235, %rd231;
	shr.u64 	%rd236, %rd23, 63;
	add.s64 	%rd237, %rd23, %rd236;
	shr.s64 	%rd24, %rd237, 1;
	add.s64 	%rd238, %rd23, 1;
	setp.lt.s64 	%p84, %rd238, %rd13;
	@%p84 bra 	$L__BB0_55;
	st.local.u64 	[%rd5], %rd23;
	mov.u64 	%rd239, $str;
	cvta.global.u64 	%rd240, %rd239;
	add.u64 	%rd241, %SP, 0;
	{ // callseq 28, 0
	.param .b64 param0;
	st.param.b64 	[param0], %rd240;
	.param .b64 param1;
	st.param.b64 	[param1], %rd241;
	.param .b32 retval0;
	call.uni (retval0), 
	vprintf, 
	(
	param0, 
	param1
	);
	ld.param.b32 	%r239, [retval0];
	} // callseq 28
	bra.uni 	$L__BB0_61;
$L__BB0_22:
	setp.ne.s32 	%p138, %r112, 0;
	@%p138 bra 	$L__BB0_24;
	add.s64 	%rd343, %rd4, %rd20;
	st.global.u8 	[%rd343], %rs58;
$L__BB0_24:
	and.b16  	%rs47, %rs64, 255;
	cvt.u32.u16 	%r280, %rs64;
	cvt.s32.s8 	%r281, %r280;
	add.s32 	%r365, %r365, %r281;
	setp.eq.s16 	%p139, %rs47, 0;
	selp.f32 	%f98, 0f00000000, %f114, %p139;
	selp.f32 	%f99, %f98, %f114, %p76;
	add.f32 	%f142, %f142, %f99;
$L__BB0_25:
	add.s32 	%r325, %r325, 1;
	setp.eq.s32 	%p141, %r325, %r102;
	@%p141 bra 	$L__BB0_180;
	bra.uni 	$L__BB0_14;
$L__BB0_26:
	mov.u32 	%r329, %r3;
$L__BB0_27:
	setp.ge.u32 	%p117, %r5, %r13;
	@%p117 bra 	$L__BB0_36;
	setp.ge.s32 	%p118, %r328, %r107;
	setp.ge.s32 	%p119, %r329, %r108;
	or.b32  	%r265, %r329, %r328;
	setp.lt.s32 	%p120, %r265, 0;
	or.pred  	%p121, %p119, %p118;
	or.pred  	%p122, %p121, %p120;
	@%p122 bra 	$L__BB0_36;
	shl.b32 	%r266, %r329, 1;
	cvt.s64.s32 	%rd311, %r266;
	mul.lo.s32 	%r267, %r14, %r328;
	cvt.s64.s32 	%rd312, %r267;
	cvt.u64.u32 	%rd313, %r325;
	mad.lo.s64 	%rd314, %rd313, %rd10, %rd12;
	add.s64 	%rd315, %rd314, %rd312;
	add.s64 	%rd18, %rd315, %rd311;
	shr.u64 	%rd316, %rd18, 63;
	add.s64 	%rd317, %rd18, %rd316;
	shr.s64 	%rd19, %rd317, 1;
	add.s64 	%rd318, %rd18, 1;
	setp.lt.s64 	%p123, %rd318, %rd13;
	@%p123 bra 	$L__BB0_31;
	st.local.u64 	[%rd5], %rd18;
	mov.u64 	%rd319, $str;
	cvta.global.u64 	%rd320, %rd319;
	add.u64 	%rd321, %SP, 0;
	{ // callseq 34, 0
	.param .b64 param0;
	st.param.b64 	[param0], %rd320;
	.param .b64 param1;
	st.param.b64 	[param1], %rd321;
	.param .b32 retval0;
	call.uni (retval0), 
	vprintf, 
	(
	param0, 
	param1
	);
	ld.param.b32 	%r268, [retval0];
	} // callseq 34
	bra.uni 	$L__BB0_36;
$L__BB0_31:
	setp.lt.s64 	%p124, %rd19, %rd14;
	@%p124 bra 	$L__BB0_33;
	st.local.u64 	[%rd5], %rd19;
	mov.u64 	%rd322, $str$1;
	cvta.global.u64 	%rd323, %rd322;
	add.u64 	%rd324, %SP, 0;
	{ // callseq 35, 0
	.param .b64 param0;
	st.param.b64 	[param0], %rd323;
	.param .b64 param1;
	st.param.b64 	[param1], %rd324;
	.param .b32 retval0;
	call.uni (retval0), 
	vprintf, 
	(
	param0, 
	param1
	);
	ld.param.b32 	%r270, [retval0];
	} // callseq 35
	bra.uni 	$L__BB0_36;
$L__BB0_33:
	cvt.s64.s32 	%rd329, %r266;
	add.s64 	%rd330, %rd315, %rd329;
	shl.b64 	%rd331, %rd330, 2;
	add.s64 	%rd332, %rd3, %rd331;
	ld.global.nc.f32 	%f5, [%rd332];
	ld.global.nc.f32 	%f6, [%rd332+4];
	add.s64 	%rd333, %rd2, %rd19;
	ld.global.nc.u8 	%rs44, [%rd333];
	cvt.u16.u8 	%rs45, %rs44;
	setp.eq.s16 	%p125, %rs45, 0;
	@%p125 bra 	$L__BB0_36;
	cvt.rzi.s32.f32 	%r23, %f5;
	cvt.rzi.s32.f32 	%r24, %f6;
	setp.lt.s32 	%p126, %r23, 0;
	setp.ge.s32 	%p127, %r23, %r106;
	or.pred  	%p128, %p126, %p127;
	setp.lt.s32 	%p129, %r24, 0;
	setp.ge.s32 	%p130, %r24, %r105;
	or.pred  	%p131, %p129, %p130;
	or.pred  	%p133, %p128, %p131;
	not.pred 	%p134, %p133;
	@%p134 bra 	$L__BB0_36;
	st.local.v2.u32 	[%rd5], {%r23, %r24};
	mov.u64 	%rd334, $str$3;
	cvta.global.u64 	%rd335, %rd334;
	add.u64 	%rd336, %SP, 0;
	{ // callseq 36, 0
	.param .b64 param0;
	st.param.b64 	[param0], %rd335;
	.param .b64 param1;
	st.param.b64 	[param1], %rd336;
	.param .b32 retval0;
	call.uni (retval0), 
	vprintf, 
	(
	param0, 
	param1
	);
	ld.param.b32 	%r274, [retval0];
	} // callseq 36
$L__BB0_36:
	add.s32 	%r329, %r329, 1;
	setp.lt.s32 	%p135, %r329, %r12;
	@%p135 bra 	$L__BB0_27;
	add.s32 	%r328, %r328, 1;
	setp.lt.s32 	%p136, %r328, %r11;
	mov.b16 	%rs64, 0;
	mov.f32 	%f114, %f1;
	mov.u16 	%rs58, %rs64;
	@%p136 bra 	$L__BB0_26;
$L__BB0_38:
	cvt.u64.u32 	%rd337, %r325;
	mad.lo.s64 	%rd20, %rd337, %rd11, %rd9;
	setp.lt.s64 	%p137, %rd20, %rd16;
	@%p137 bra 	$L__BB0_22;
	st.local.u64 	[%rd5], %rd20;
	st.local.u64 	[%rd5+8], %rd16;
	mov.u64 	%rd338, $str$9;
	cvta.global.u64 	%rd339, %rd338;
	add.u64 	%rd340, %SP, 0;
	{ // callseq 37, 0
	.param .b64 param0;
	st.param.b64 	[param0], %rd339;
	.param .b64 param1;
	st.param.b64 	[param1], %rd340;
	.param .b32 retval0;
	call.uni (retval0), 
	vprintf, 
	(
	param0, 
	param1
	);
	ld.param.b32 	%r276, [retval0];
	} // callseq 37
	st.local.v2.u32 	[%rd5], {%r101, %r102};
	st.local.v2.u32 	[%rd5+8], {%r103, %r104};
	st.local.v2.u32 	[%rd5+16], {%r109, %r110};
	mov.u64 	%rd341, $str$10;
	cvta.global.u64 	%rd342, %rd341;
	{ // callseq 38, 0
	.param .b64 param0;
	st.param.b64 	[param0], %rd342;
	.param .b64 param1;
	st.param.b64 	[param1], %rd340;
	.param .b32 retval0;
	call.uni (retval0), 
	vprintf, 
	(
	param0, 
	param1
	);
	ld.param.b32 	%r278, [retval0];
	} // callseq 38
	bra.uni 	$L__BB0_25;
$L__BB0_40:
	mov.b16 	%rs64, 0;
	mov.b32 	%r334, 0;
	cvt.u64.u32 	%rd273, %r325;
	mad.lo.s64 	%rd274, %rd273, %rd10, %rd12;
	mov.u32 	%r330, %r4;
	mov.f32 	%f114, %f1;
$L__BB0_41:
	mov.u32 	%r332, %r3;
$L__BB0_42:
	setp.ge.u32 	%p97, %r5, %r13;
	@%p97 bra 	$L__BB0_52;
	setp.ge.s32 	%p98, %r330, %r107;
	setp.ge.s32 	%p99, %r332, %r108;
	or.b32  	%r250, %r332, %r330;
	setp.lt.s32 	%p100, %r250, 0;
	or.pred  	%p101, %p99, %p98;
	or.pred  	%p102, %p101, %p100;
	@%p102 bra 	$L__BB0_52;
	shl.b32 	%r251, %r332, 1;
	cvt.s64.s32 	%rd271, %r251;
	mul.lo.s32 	%r252, %r14, %r330;
	cvt.s64.s32 	%rd272, %r252;
	add.s64 	%rd275, %rd274, %rd272;
	add.s64 	%rd21, %rd275, %rd271;
	shr.u64 	%rd276, %rd21, 63;
	add.s64 	%rd277, %rd21, %rd276;
	shr.s64 	%rd22, %rd277, 1;
	add.s64 	%rd278, %rd21, 1;
	setp.lt.s64 	%p103, %rd278, %rd13;
	@%p103 bra 	$L__BB0_46;
	st.local.u64 	[%rd5], %rd21;
	cvta.global.u64 	%rd280, %rd279;
	add.u64 	%rd281, %SP, 0;
	{ // callseq 31, 0
	.param .b64 param0;
	st.param.b64 	[param0], %rd280;
	.param .b64 param1;
	st.param.b64 	[param1], %rd281;
	.param .b32 retval0;
	call.uni (retval0), 
	vprintf, 
	(
	param0, 
	param1
	);
	ld.param.b32 	%r253, [retval0];
	} // callseq 31
	bra.uni 	$L__BB0_52;
$L__BB0_46:
	setp.lt.s64 	%p104, %rd22, %rd14;
	@%p104 bra 	$L__BB0_48;
	st.local.u64 	[%rd5], %rd22;
	cvta.global.u64 	%rd283, %rd282;
	add.u64 	%rd284, %SP, 0;
	{ // callseq 32, 0
	.param .b64 param0;
	st.param.b64 	[param0], %rd283;
	.param .b64 param1;
	st.param.b64 	[param1], %rd284;
	.param .b32 retval0;
	call.uni (retval0), 
	vprintf, 
	(
	param0, 
	param1
	);
	ld.param.b32 	%r255, [retval0];
	} // callseq 32
	bra.uni 	$L__BB0_52;
$L__BB0_48:
	mul.lo.s32 	%r257, %r14, %r330;
	cvt.s64.s32 	%rd285, %r257;
	add.s64 	%rd288, %rd274, %rd285;
	shl.b32 	%r258, %r332, 1;
	cvt.s64.s32 	%rd289, %r258;
	add.s64 	%rd290, %rd288, %rd289;
	shl.b64 	%rd291, %rd290, 2;
	add.s64 	%rd292, %rd3, %rd291;
	ld.global.nc.f32 	%f10, [%rd292];
	ld.global.nc.f32 	%f11, [%rd292+4];
	add.s64 	%rd293, %rd2, %rd22;
	ld.global.nc.u8 	%rs43, [%rd293];
	cvt.u16.u8 	%rs5, %rs43;
	setp.eq.s16 	%p105, %rs5, 0;
	@%p105 bra 	$L__BB0_52;
	cvt.rzi.s32.f32 	%r31, %f10;
	cvt.rzi.s32.f32 	%r32, %f11;
	setp.lt.s32 	%p106, %r31, 0;
	setp.ge.s32 	%p107, %r31, %r106;
	or.pred  	%p108, %p106, %p107;
	setp.lt.s32 	%p109, %r32, 0;
	setp.ge.s32 	%p110, %r32, %r105;
	or.pred  	%p111, %p109, %p110;
	or.pred  	%p113, %p108, %p111;
	@%p113 bra 	$L__BB0_51;
	ld.param.u32 	%r323, [_Z30bev_height_pool_forward_kerneliiiiiiiiiiiiPKfS0_PKbPfPhS4_ibi_param_10];
	mul.lo.s32 	%r259, %r32, %r106;
	cvt.s64.s32 	%rd294, %r259;
	cvt.u64.u32 	%rd295, %r31;
	cvt.u64.u32 	%rd299, %r6;
	mov.u32 	%r260, %ctaid.y;
	cvt.u64.u32 	%rd300, %r260;
	mad.lo.s64 	%rd301, %rd298, %rd299, %rd300;
	mad.lo.s64 	%rd302, %rd273, %rd6, %rd301;
	mul.wide.s32 	%rd303, %r106, %r105;
	mad.lo.s64 	%rd304, %rd303, %rd302, %rd295;
	add.s64 	%rd305, %rd304, %rd294;
	shl.b64 	%rd306, %rd305, 2;
	add.s64 	%rd307, %rd1, %rd306;
	ld.global.nc.f32 	%f97, [%rd307];
	setp.gt.f32 	%p114, %f97, %f114;
	sub.s32 	%r261, %r330, %r15;
	mad.lo.s32 	%r262, %r261, %r323, %r332;
	selp.f32 	%f114, %f97, %f114, %p114;
	selp.b16 	%rs64, %rs5, %rs64, %p114;
	selp.b32 	%r334, %r262, %r334, %p114;
	bra.uni 	$L__BB0_52;
$L__BB0_51:
	st.local.v2.u32 	[%rd5], {%r31, %r32};
	cvta.global.u64 	%rd309, %rd308;
	{ // callseq 33, 0
	.param .b64 param0;
	st.param.b64 	[param0], %rd309;
	.param .b64 param1;
	st.param.b64 	[param1], %rd59;
	.param .b32 retval0;
	call.uni (retval0), 
	vprintf, 
	(
	param0, 
	param1
	);
	ld.param.b32 	%r263, [retval0];
	} // callseq 33
$L__BB0_52:
	add.s32 	%r332, %r332, 1;
	setp.lt.s32 	%p115, %r332, %r12;
	@%p115 bra 	$L__BB0_42;
	add.s32 	%r330, %r330, 1;
	setp.lt.s32 	%p116, %r330, %r11;
	@%p116 bra 	$L__BB0_41;
	cvt.u16.u32 	%rs58, %r334;
	bra.uni 	$L__BB0_38;
$L__BB0_55:
	setp.lt.s64 	%p85, %rd24, %rd14;
	@%p85 bra 	$L__BB0_57;
	st.local.u64 	[%rd5], %rd24;
	mov.u64 	%rd242, $str$1;
	cvta.global.u64 	%rd243, %rd242;
	add.u64 	%rd244, %SP, 0;
	{ // callseq 29, 0
	.param .b64 param0;
	st.param.b64 	[param0], %rd243;
	.param .b64 param1;
	st.param.b64 	[param1], %rd244;
	.param .b32 retval0;
	call.uni (retval0), 
	vprintf, 
	(
	param0, 
	param1
	);
	ld.param.b32 	%r241, [retval0];
	} // callseq 29
	bra.uni 	$L__BB0_61;
$L__BB0_57:
	cvt.s64.s32 	%rd245, %r238;
	cvt.u64.u32 	%rd246, %r325;
	mad.lo.s64 	%rd247, %rd246, %rd10, %rd12;
	add.s64 	%rd248, %rd247, %rd245;
	cvt.s64.s32 	%rd249, %r237;
	add.s64 	%rd250, %rd248, %rd249;
	shl.b64 	%rd251, %rd250, 2;
	add.s64 	%rd252, %rd3, %rd251;
	ld.global.nc.f32 	%f16, [%rd252];
	ld.global.nc.f32 	%f17, [%rd252+4];
	add.s64 	%rd253, %rd2, %rd24;
	ld.global.nc.u8 	%rs40, [%rd253];
	cvt.u16.u8 	%rs11, %rs40;
	setp.eq.s16 	%p86, %rs11, 0;
	@%p86 bra 	$L__BB0_61;
	cvt.rzi.s32.f32 	%r39, %f16;
	cvt.rzi.s32.f32 	%r40, %f17;
	setp.lt.s32 	%p87, %r39, 0;
	setp.ge.s32 	%p88, %r39, %r106;
	or.pred  	%p89, %p87, %p88;
	setp.lt.s32 	%p90, %r40, 0;
	setp.ge.s32 	%p91, %r40, %r105;
	or.pred  	%p92, %p90, %p91;
	or.pred  	%p94, %p89, %p92;
	@%p94 bra 	$L__BB0_60;
	mul.lo.s32 	%r245, %r40, %r106;
	cvt.s64.s32 	%rd254, %r245;
	cvt.u64.u32 	%rd255, %r39;
	cvt.u64.u32 	%rd256, %r325;
	cvt.u64.u32 	%rd257, %r102;
	mul.lo.s64 	%rd258, %rd6, %rd257;
	cvt.u64.u32 	%rd259, %r6;
	mov.u32 	%r246, %ctaid.y;
	cvt.u64.u32 	%rd260, %r246;
	mad.lo.s64 	%rd261, %rd258, %rd259, %rd260;
	mad.lo.s64 	%rd262, %rd256, %rd6, %rd261;
	mul.wide.s32 	%rd263, %r106, %r105;
	mad.lo.s64 	%rd264, %rd263, %rd262, %rd255;
	add.s64 	%rd265, %rd264, %rd254;
	shl.b64 	%rd266, %rd265, 2;
	add.s64 	%rd267, %rd1, %rd266;
	ld.global.nc.f32 	%f96, [%rd267];
	add.f32 	%f114, %f114, %f96;
	mov.u16 	%rs64, %rs11;
	bra.uni 	$L__BB0_61;
$L__BB0_60:
	st.local.v2.u32 	[%rd5], {%r39, %r40};
	mov.u64 	%rd268, $str$3;
	cvta.global.u64 	%rd269, %rd268;
	add.u64 	%rd270, %SP, 0;
	{ // callseq 30, 0
	.param .b64 param0;
	st.param.b64 	[param0], %rd269;
	.param .b64 param1;
	st.param.b64 	[param1], %rd270;
	.param .b32 retval0;
	call.uni (retval0), 
	vprintf, 
	(
	param0, 
	param1
	);
	ld.param.b32 	%r247, [retval0];
	} // callseq 30
$L__BB0_61:
	add.s32 	%r336, %r336, 1;
	setp.lt.s32 	%p95, %r336, %r12;
	@%p95 bra 	$L__BB0_18;
	add.s32 	%r335, %r335, 1;
	setp.lt.s32 	%p96, %r335, %r11;
	mov.b16 	%rs58, 0;
	@%p96 bra 	$L__BB0_17;
	bra.uni 	$L__BB0_38;
$L__BB0_63:
	setp.ne.s32 	%p72, %r112, 0;
	@%p72 bra 	$L__BB0_65;
	add.s64 	%rd230, %rd4, %rd31;
	st.global.u8 	[%rd230], %r344;
$L__BB0_65:
	and.b16  	%rs38, %rs67, 255;
	cvt.u32.u16 	%r233, %rs67;
	cvt.s32.s8 	%r234, %r233;
	add.s32 	%r365, %r365, %r234;
	setp.eq.s16 	%p73, %rs38, 0;
	setp.eq.s32 	%p74, %r112, 0;
	selp.f32 	%f93, 0f00000000, %f123, %p73;
	selp.f32 	%f94, %f93, %f123, %p74;
	add.f32 	%f142, %f142, %f94;
$L__BB0_66:
	add.s32 	%r337, %r337, 1;
	setp.eq.s32 	%p75, %r337, %r102;
	@%p75 bra 	$L__BB0_180;
	bra.uni 	$L__BB0_7;
$L__BB0_67:
	setp.lt.s64 	%p43, %rd26, %rd14;
	@%p43 bra 	$L__BB0_69;
	st.local.u64 	[%rd5], %rd26;
	mov.u64 	%rd145, $str$1;
	cvta.global.u64 	%rd146, %rd145;
	add.u64 	%rd147, %SP, 0;
	{ // callseq 21, 0
	.param .b64 param0;
	st.param.b64 	[param0], %rd146;
	.param .b64 param1;
	st.param.b64 	[param1], %rd147;
	.param .b32 retval0;
	call.uni (retval0), 
	vprintf, 
	(
	param0, 
	param1
	);
	ld.param.b32 	%r207, [retval0];
	} // callseq 21
	bra.uni 	$L__BB0_90;
$L__BB0_69:
	ld.param.u64 	%rd395, [_Z30bev_height_pool_forward_kerneliiiiiiiiiiiiPKfS0_PKbPfPhS4_ibi_param_13];
	cvt.s64.s32 	%rd150, %r204;
	add.s64 	%rd151, %rd136, %rd150;
	shl.b32 	%r210, %r342, 1;
	cvt.s64.s32 	%rd152, %r210;
	add.s64 	%rd153, %rd151, %rd152;
	cvta.to.global.u64 	%rd154, %rd395;
	shl.b64 	%rd155, %rd153, 2;
	add.s64 	%rd156, %rd154, %rd155;
	ld.global.nc.f32 	%f25, [%rd156];
	ld.global.nc.f32 	%f26, [%rd156+4];
	add.s64 	%rd157, %rd2, %rd26;
	ld.global.nc.u8 	%rs37, [%rd157];
	cvt.u16.u8 	%rs15, %rs37;
	setp.eq.s16 	%p44, %rs15, 0;
	@%p44 bra 	$L__BB0_90;
	cvt.rmi.f32.f32 	%f79, %f25;
	cvt.rzi.s32.f32 	%r52, %f79;
	cvt.rmi.f32.f32 	%f80, %f26;
	cvt.rzi.s32.f32 	%r53, %f80;
	add.s32 	%r54, %r52, 1;
	add.s32 	%r55, %r53, 1;
	cvt.rn.f32.s32 	%f81, %r54;
	sub.f32 	%f27, %f81, %f25;
	cvt.rn.f32.s32 	%f82, %r55;
	sub.f32 	%f28, %f82, %f26;
	cvt.rn.f32.s32 	%f83, %r52;
	sub.f32 	%f29, %f25, %f83;
	cvt.rn.f32.s32 	%f84, %r53;
	sub.f32 	%f30, %f26, %f84;
	setp.lt.s32 	%p45, %r52, 0;
	setp.ge.s32 	%p46, %r52, %r106;
	or.pred  	%p1, %p45, %p46;
	setp.lt.s32 	%p47, %r53, 0;
	setp.ge.s32 	%p48, %r53, %r105;
	or.pred  	%p2, %p47, %p48;
	or.pred  	%p50, %p1, %p2;
	mov.f32 	%f119, 0f00000000;
	@%p50 bra 	$L__BB0_74;
	mul.lo.s32 	%r211, %r53, %r106;
	cvt.s64.s32 	%rd158, %r211;
	cvt.u64.u32 	%rd159, %r52;
	mul.wide.s32 	%rd160, %r106, %r105;
	cvt.u64.u32 	%rd161, %r102;
	mul.lo.s64 	%rd162, %rd6, %rd161;
	cvt.u64.u32 	%rd163, %r6;
	mov.u32 	%r212, %ctaid.y;
	cvt.u64.u32 	%rd164, %r212;
	mad.lo.s64 	%rd165, %rd162, %rd163, %rd164;
	cvt.u64.u32 	%rd166, %r337;
	mad.lo.s64 	%rd167, %rd166, %rd6, %rd165;
	mad.lo.s64 	%rd168, %rd160, %rd167, %rd159;
	add.s64 	%rd27, %rd168, %rd158;
	setp.lt.s64 	%p51, %rd27, %rd15;
	@%p51 bra 	$L__BB0_73;
	st.local.u64 	[%rd5], %rd27;
	mov.u64 	%rd169, $str$4;
	cvta.global.u64 	%rd170, %rd169;
	add.u64 	%rd171, %SP, 0;
	{ // callseq 22, 0
	.param .b64 param0;
	st.param.b64 	[param0], %rd170;
	.param .b64 param1;
	st.param.b64 	[param1], %rd171;
	.param .b32 retval0;
	call.uni (retval0), 
	vprintf, 
	(
	param0, 
	param1
	);
	ld.param.b32 	%r213, [retval0];
	} // callseq 22
	bra.uni 	$L__BB0_90;
$L__BB0_73:
	shl.b64 	%rd172, %rd27, 2;
	add.s64 	%rd173, %rd1, %rd172;
	ld.global.nc.f32 	%f85, [%rd173];
	mul.f32 	%f86, %f27, %f28;
	fma.rn.f32 	%f119, %f86, %f85, 0f00000000;
$L__BB0_74:
	setp.lt.s32 	%p52, %r52, -1;
	setp.ge.s32 	%p53, %r54, %r106;
	or.pred  	%p3, %p52, %p53;
	or.pred  	%p54, %p3, %p2;
	@%p54 bra 	$L__BB0_78;
	mul.lo.s32 	%r215, %r53, %r106;
	cvt.s64.s32 	%rd174, %r215;
	cvt.u64.u32 	%rd175, %r54;
	mul.wide.s32 	%rd176, %r106, %r105;
	cvt.u64.u32 	%rd177, %r102;
	mul.lo.s64 	%rd178, %rd6, %rd177;
	cvt.u64.u32 	%rd179, %r6;
	mov.u32 	%r216, %ctaid.y;
	cvt.u64.u32 	%rd180, %r216;
	mad.lo.s64 	%rd181, %rd178, %rd179, %rd180;
	cvt.u64.u32 	%rd182, %r337;
	mad.lo.s64 	%rd183, %rd182, %rd6, %rd181;
	mad.lo.s64 	%rd184, %rd176, %rd183, %rd175;
	add.s64 	%rd28, %rd184, %rd174;
	setp.lt.s64 	%p55, %rd28, %rd15;
	@%p55 bra 	$L__BB0_77;
	st.local.u64 	[%rd5], %rd28;
	mov.u64 	%rd185, $str$5;
	cvta.global.u64 	%rd186, %rd185;
	add.u64 	%rd187, %SP, 0;
	{ // callseq 23, 0
	.param .b64 param0;
	st.param.b64 	[param0], %rd186;
	.param .b64 param1;
	st.param.b64 	[param1], %rd187;
	.param .b32 retval0;
	call.uni (retval0), 
	vprintf, 
	(
	param0, 
	param1
	);
	ld.param.b32 	%r217, [retval0];
	} // callseq 23
	bra.uni 	$L__BB0_90;
$L__BB0_77:
	shl.b64 	%rd188, %rd28, 2;
	add.s64 	%rd189, %rd1, %rd188;
	ld.global.nc.f32 	%f87, [%rd189];
	mul.f32 	%f88, %f29, %f28;
	fma.rn.f32 	%f119, %f88, %f87, %f119;
$L__BB0_78:
	setp.lt.s32 	%p56, %r53, -1;
	or.pred  	%p57, %p1, %p56;
	setp.ge.s32 	%p58, %r55, %r105;
	or.pred  	%p59, %p57, %p58;
	@%p59 bra 	$L__BB0_82;
	mul.lo.s32 	%r219, %r55, %r106;
	cvt.s64.s32 	%rd190, %r219;
	cvt.u64.u32 	%rd191, %r52;
	mul.wide.s32 	%rd192, %r106, %r105;
	cvt.u64.u32 	%rd193, %r102;
	mul.lo.s64 	%rd194, %rd6, %rd193;
	cvt.u64.u32 	%rd195, %r6;
	mov.u32 	%r220, %ctaid.y;
	cvt.u64.u32 	%rd196, %r220;
	mad.lo.s64 	%rd197, %rd194, %rd195, %rd196;
	cvt.u64.u32 	%rd198, %r337;
	mad.lo.s64 	%rd199, %rd198, %rd6, %rd197;
	mad.lo.s64 	%rd200, %rd192, %rd199, %rd191;
	add.s64 	%rd29, %rd200, %rd190;
	setp.lt.s64 	%p60, %rd29, %rd15;
	@%p60 bra 	$L__BB0_81;
	st.local.u64 	[%rd5], %rd29;
	mov.u64 	%rd201, $str$6;
	cvta.global.u64 	%rd202, %rd201;
	add.u64 	%rd203, %SP, 0;
	{ // callseq 24, 0
	.param .b64 param0;
	st.param.b64 	[param0], %rd202;
	.param .b64 param1;
	st.param.b64 	[param1], %rd203;
	.param .b32 retval0;
	call.uni (retval0), 
	vprintf, 
	(
	param0, 
	param1
	);
	ld.param.b32 	%r221, [retval0];
	} // callseq 24
	bra.uni 	$L__BB0_90;
$L__BB0_81:
	shl.b64 	%rd204, %rd29, 2;
	add.s64 	%rd205, %rd1, %rd204;
	ld.global.nc.f32 	%f89, [%rd205];
	mul.f32 	%f90, %f27, %f30;
	fma.rn.f32 	%f119, %f90, %f89, %f119;
$L__BB0_82:
	or.pred  	%p63, %p3, %p56;
	or.pred  	%p64, %p63, %p58;
	@%p64 bra 	$L__BB0_86;
	mul.lo.s32 	%r223, %r55, %r106;
	cvt.s64.s32 	%rd206, %r223;
	cvt.u64.u32 	%rd207, %r54;
	mov.u32 	%r224, %ctaid.y;
	cvt.u64.u32 	%rd212, %r224;
	mad.lo.s64 	%rd213, %rd210, %rd69, %rd212;
	cvt.u64.u32 	%rd214, %r337;
	mad.lo.s64 	%rd215, %rd214, %rd6, %rd213;
	mad.lo.s64 	%rd216, %rd208, %rd215, %rd207;
	add.s64 	%rd30, %rd216, %rd206;
	setp.lt.s64 	%p65, %rd30, %rd15;
	@%p65 bra 	$L__BB0_85;
	st.local.u64 	[%rd5], %rd30;
	mov.u64 	%rd217, $str$7;
	cvta.global.u64 	%rd218, %rd217;
	add.u64 	%rd219, %SP, 0;
	{ // callseq 25, 0
	.param .b64 param0;
	st.param.b64 	[param0], %rd218;
	.param .b64 param1;
	st.param.b64 	[param1], %rd219;
	.param .b32 retval0;
	call.uni (retval0), 
	vprintf, 
	(
	param0, 
	param1
	);
	ld.param.b32 	%r225, [retval0];
	} // callseq 25
	bra.uni 	$L__BB0_90;
$L__BB0_85:
	shl.b64 	%rd220, %rd30, 2;
	add.s64 	%rd221, %rd1, %rd220;
	ld.global.nc.f32 	%f91, [%rd221];
	mul.f32 	%f92, %f29, %f30;
	fma.rn.f32 	%f119, %f92, %f91, %f119;
$L__BB0_86:
	setp.eq.s32 	%p66, %r112, 0;
	@%p66 bra 	$L__BB0_89;
	setp.ne.s32 	%p67, %r112, 1;
	@%p67 bra 	$L__BB0_90;
	add.f32 	%f123, %f123, %f119;
	mov.u16 	%rs67, %rs15;
	bra.uni 	$L__BB0_90;
$L__BB0_89:
	ld.param.u32 	%r322, [_Z30bev_height_pool_forward_kerneliiiiiiiiiiiiPKfS0_PKbPfPhS4_ibi_param_10];
	setp.gt.f32 	%p68, %f119, %f123;
	sub.s32 	%r227, %r340, %r15;
	mad.lo.s32 	%r228, %r227, %r322, %r342;
	selp.f32 	%f123, %f119, %f123, %p68;
	selp.b16 	%rs67, %rs15, %rs67, %p68;
	selp.b32 	%r344, %r228, %r344, %p68;
$L__BB0_90:
	add.s32 	%r342, %r342, 1;
	setp.lt.s32 	%p69, %r342, %r12;
	@%p69 bra 	$L__BB0_9;
	add.s32 	%r340, %r340, 1;
	setp.lt.s32 	%p70, %r340, %r11;
	@%p70 bra 	$L__BB0_8;
	cvt.u64.u32 	%rd222, %r337;
	mad.lo.s64 	%rd31, %rd222, %rd11, %rd9;
	setp.lt.s64 	%p71, %rd31, %rd16;
	@%p71 bra 	$L__BB0_63;
	st.local.u64 	[%rd5], %rd31;
	st.local.u64 	[%rd5+8], %rd16;
	mov.u64 	%rd223, $str$9;
	cvta.global.u64 	%rd224, %rd223;
	add.u64 	%rd225, %SP, 0;
	{ // callseq 26, 0
	.param .b64 param0;
	st.param.b64 	[param0], %rd224;
	.param .b64 param1;
	st.param.b64 	[param1], %rd225;
	.param .b32 retval0;
	call.uni (retval0), 
	vprintf, 
	(
	param0, 
	param1
	);
	ld.param.b32 	%r229, [retval0];
	} // callseq 26
	st.local.v2.u32 	[%rd5], {%r101, %r102};
	st.local.v2.u32 	[%rd5+8], {%r103, %r104};
	st.local.v2.u32 	[%rd5+16], {%r109, %r110};
	mov.u64 	%rd226, $str$10;
	cvta.global.u64 	%rd227, %rd226;
	{ // callseq 27, 0
	.param .b64 param0;
	st.param.b64 	[param0], %rd227;
	.param .b64 param1;
	st.param.b64 	[param1], %rd225;
	.param .b32 retval0;
	call.uni (retval0), 
	vprintf, 
	(
	param0, 
	param1
	);
	ld.param.b32 	%r231, [retval0];
	} // callseq 27
	bra.uni 	$L__BB0_66;
$L__BB0_94:
	add.s64 	%rd17, %rd13, -1;
	mov.f32 	%f142, 0f00000000;
	mov.b32 	%r345, 0;
	mov.u32 	%r365, %r345;
$L__BB0_95:
	cvt.u64.u32 	%rd344, %r345;
	mad.lo.s64 	%rd32, %rd344, %rd11, %rd9;
	mad.lo.s64 	%rd33, %rd344, %rd10, %rd12;
	setp.eq.s32 	%p142, %r112, 0;
	@%p142 bra 	$L__BB0_117;
	setp.ne.s32 	%p143, %r112, 1;
	@%p143 bra 	$L__BB0_103;
	mov.b16 	%rs73, 0;
	mov.u32 	%r355, %r4;
	mov.f32 	%f131, %f1;
$L__BB0_98:
	mul.lo.s32 	%r283, %r14, %r355;
	cvt.s64.s32 	%rd345, %r283;
	add.s64 	%rd40, %rd33, %rd345;
	mov.u32 	%r356, %r3;
$L__BB0_99:
	setp.ge.u32 	%p144, %r5, %r13;
	@%p144 bra 	$L__BB0_133;
	setp.ge.s32 	%p145, %r355, %r107;
	setp.ge.s32 	%p146, %r356, %r108;
	or.b32  	%r284, %r356, %r355;
	setp.lt.s32 	%p147, %r284, 0;
	or.pred  	%p148, %p146, %p145;
	or.pred  	%p149, %p148, %p147;
	@%p149 bra 	$L__BB0_133;
	shl.b32 	%r285, %r356, 1;
	cvt.s64.s32 	%rd346, %r285;
	add.s64 	%rd41, %rd40, %rd346;
	shr.u64 	%rd347, %rd41, 63;
	add.s64 	%rd348, %rd41, %rd347;
	shr.s64 	%rd42, %rd348, 1;
	setp.lt.s64 	%p150, %rd41, %rd17;
	@%p150 bra 	$L__BB0_130;
	st.local.u64 	[%rd5], %rd41;
	mov.u64 	%rd349, $str;
	cvta.global.u64 	%rd350, %rd349;
	{ // callseq 39, 0
	.param .b64 param0;
	st.param.b64 	[param0], %rd350;
	.param .b64 param1;
	st.param.b64 	[param1], %rd59;
	.param .b32 retval0;
	call.uni (retval0), 
	vprintf, 
	(
	param0, 
	param1
	);
	ld.param.b32 	%r286, [retval0];
	} // callseq 39
	bra.uni 	$L__BB0_133;
$L__BB0_103:
	mov.u32 	%r347, %r4;
$L__BB0_104:
	mul.lo.s32 	%r300, %r14, %r347;
	cvt.s64.s32 	%rd367, %r300;
	add.s64 	%rd34, %rd33, %rd367;
	mov.u32 	%r348, %r3;
$L__BB0_105:
	setp.ge.u32 	%p167, %r5, %r13;
	@%p167 bra 	$L__BB0_111;
	setp.ge.s32 	%p168, %r347, %r107;
	setp.ge.s32 	%p169, %r348, %r108;
	or.b32  	%r301, %r348, %r347;
	setp.lt.s32 	%p170, %r301, 0;
	or.pred  	%p171, %p169, %p168;
	or.pred  	%p172, %p171, %p170;
	@%p172 bra 	$L__BB0_111;
	shl.b32 	%r302, %r348, 1;
	cvt.s64.s32 	%rd368, %r302;
	add.s64 	%rd35, %rd34, %rd368;
	shr.u64 	%rd369, %rd35, 63;
	add.s64 	%rd370, %rd35, %rd369;
	shr.s64 	%rd36, %rd370, 1;
	setp.lt.s64 	%p173, %rd35, %rd17;
	@%p173 bra 	$L__BB0_109;
	st.local.u64 	[%rd5], %rd35;
	mov.u64 	%rd371, $str;
	cvta.global.u64 	%rd372, %rd371;
	{ // callseq 43, 0
	.param .b64 param0;
	st.param.b64 	[param0], %rd372;
	.param .b64 param1;
	st.param.b64 	[param1], %rd59;
	.param .b32 retval0;
	call.uni (retval0), 
	vprintf, 
	(
	param0, 
	param1
	);
	ld.param.b32 	%r303, [retval0];
	} // callseq 43
	bra.uni 	$L__BB0_111;
$L__BB0_109:
	setp.lt.s64 	%p174, %rd36, %rd14;
	@%p174 bra 	$L__BB0_111;
	st.local.u64 	[%rd5], %rd36;
	mov.u64 	%rd374, $str$1;
	cvta.global.u64 	%rd375, %rd374;
	{ // callseq 44, 0
	.param .b64 param0;
	st.param.b64 	[param0], %rd375;
	.param .b64 param1;
	st.param.b64 	[param1], %rd59;
	.param .b32 retval0;
	call.uni (retval0), 
	vprintf, 
	(
	param0, 
	param1
	);
	ld.param.b32 	%r305, [retval0];
	} // callseq 44
$L__BB0_111:
	add.s32 	%r348, %r348, 1;
	setp.lt.s32 	%p175, %r348, %r12;
	@%p175 bra 	$L__BB0_105;
	add.s32 	%r347, %r347, 1;
	setp.lt.s32 	%p176, %r347, %r11;
	mov.b16 	%rs73, 0;
	mov.f32 	%f131, %f1;
	mov.u16 	%rs75, %rs73;
	@%p176 bra 	$L__BB0_104;
	bra.uni 	$L__BB0_135;
$L__BB0_113:
	setp.ne.s32 	%p178, %r112, 0;
	@%p178 bra 	$L__BB0_115;
	add.s64 	%rd382, %rd4, %rd32;
	st.global.u8 	[%rd382], %rs75;
$L__BB0_115:
	and.b16  	%rs55, %rs73, 255;
	cvt.u32.u16 	%r311, %rs73;
	cvt.s32.s8 	%r312, %r311;
	add.s32 	%r365, %r365, %r312;
	setp.eq.s16 	%p179, %rs55, 0;
	setp.eq.s32 	%p180, %r112, 0;
	selp.f32 	%f102, 0f00000000, %f131, %p179;
	selp.f32 	%f103, %f102, %f131, %p180;
	add.f32 	%f142, %f142, %f103;
$L__BB0_116:
	add.s32 	%r345, %r345, 1;
	setp.eq.s32 	%p181, %r345, %r102;
	@%p181 bra 	$L__BB0_180;
	bra.uni 	$L__BB0_95;
$L__BB0_117:
	mov.b16 	%rs73, 0;
	mov.b32 	%r354, 0;
	mov.u32 	%r350, %r4;
	mov.f32 	%f131, %f1;
$L__BB0_118:
	ld.param.u32 	%r324, [_Z30bev_height_pool_forward_kerneliiiiiiiiiiiiPKfS0_PKbPfPhS4_ibi_param_10];
	mul.lo.s32 	%r291, %r14, %r350;
	cvt.s64.s32 	%rd356, %r291;
	add.s64 	%rd37, %rd33, %rd356;
	sub.s32 	%r292, %r350, %r15;
	mul.lo.s32 	%r71, %r292, %r324;
	mov.u32 	%r352, %r3;
$L__BB0_119:
	setp.ge.u32 	%p155, %r5, %r13;
	@%p155 bra 	$L__BB0_127;
	setp.ge.s32 	%p156, %r350, %r107;
	setp.ge.s32 	%p157, %r352, %r108;
	or.b32  	%r293, %r352, %r350;
	setp.lt.s32 	%p158, %r293, 0;
	or.pred  	%p159, %p157, %p156;
	or.pred  	%p160, %p159, %p158;
	@%p160 bra 	$L__BB0_127;
	shl.b32 	%r294, %r352, 1;
	cvt.s64.s32 	%rd357, %r294;
	add.s64 	%rd38, %rd37, %rd357;
	shr.u64 	%rd358, %rd38, 63;
	add.s64 	%rd359, %rd38, %rd358;
	shr.s64 	%rd39, %rd359, 1;
	setp.lt.s64 	%p161, %rd38, %rd17;
	@%p161 bra 	$L__BB0_123;
	st.local.u64 	[%rd5], %rd38;
	mov.u64 	%rd360, $str;
	cvta.global.u64 	%rd361, %rd360;
	{ // callseq 41, 0
	.param .b64 param0;
	st.param.b64 	[param0], %rd361;
	.param .b64 param1;
	st.param.b64 	[param1], %rd59;
	.param .b32 retval0;
	call.uni (retval0), 
	vprintf, 
	(
	param0, 
	param1
	);
	ld.param.b32 	%r295, [retval0];
	} // callseq 41
	bra.uni 	$L__BB0_127;
$L__BB0_123:
	setp.lt.s64 	%p162, %rd39, %rd14;
	@%p162 bra 	$L__BB0_125;
	st.local.u64 	[%rd5], %rd39;
	mov.u64 	%rd363, $str$1;
	cvta.global.u64 	%rd364, %rd363;
	{ // callseq 42, 0
	.param .b64 param0;
	st.param.b64 	[param0], %rd364;
	.param .b64 param1;
	st.param.b64 	[param1], %rd59;
	.param .b32 retval0;
	call.uni (retval0), 
	vprintf, 
	(
	param0, 
	param1
	);
	ld.param.b32 	%r297, [retval0];
	} // callseq 42
	bra.uni 	$L__BB0_127;
$L__BB0_125:
	add.s64 	%rd366, %rd2, %rd39;
	ld.global.nc.u8 	%rs53, [%rd366];
	cvt.u16.u8 	%rs20, %rs53;
	setp.eq.s16 	%p163, %rs20, 0;
	@%p163 bra 	$L__BB0_127;
	setp.gt.f32 	%p164, %f1, %f131;
	add.s32 	%r299, %r71, %r352;
	selp.f32 	%f131, %f1, %f131, %p164;
	selp.b16 	%rs73, %rs20, %rs73, %p164;
	selp.b32 	%r354, %r299, %r354, %p164;
$L__BB0_127:
	add.s32 	%r352, %r352, 1;
	setp.lt.s32 	%p165, %r352, %r12;
	@%p165 bra 	$L__BB0_119;
	add.s32 	%r350, %r350, 1;
	setp.lt.s32 	%p166, %r350, %r11;
	@%p166 bra 	$L__BB0_118;
	cvt.u16.u32 	%rs75, %r354;
	bra.uni 	$L__BB0_135;
$L__BB0_130:
	setp.lt.s64 	%p151, %rd42, %rd14;
	@%p151 bra 	$L__BB0_132;
	st.local.u64 	[%rd5], %rd42;
	mov.u64 	%rd352, $str$1;
	cvta.global.u64 	%rd353, %rd352;
	{ // callseq 40, 0
	.param .b64 param0;
	st.param.b64 	[param0], %rd353;
	.param .b64 param1;
	st.param.b64 	[param1], %rd59;
	.param .b32 retval0;
	call.uni (retval0), 
	vprintf, 
	(
	param0, 
	param1
	);
	ld.param.b32 	%r288, [retval0];
	} // callseq 40
	bra.uni 	$L__BB0_133;
$L__BB0_132:
	add.s64 	%rd355, %rd2, %rd42;
	ld.global.nc.u8 	%rs49, [%rd355];
	cvt.u16.u8 	%rs50, %rs49;
	setp.eq.s16 	%p152, %rs50, 0;
	add.f32 	%f101, %f131, %f1;
	selp.f32 	%f131, %f131, %f101, %p152;
	selp.b16 	%rs73, %rs73, %rs50, %p152;
$L__BB0_133:
	add.s32 	%r356, %r356, 1;
	setp.lt.s32 	%p153, %r356, %r12;
	@%p153 bra 	$L__BB0_99;
	add.s32 	%r355, %r355, 1;
	setp.lt.s32 	%p154, %r355, %r11;
	mov.b16 	%rs75, 0;
	@%p154 bra 	$L__BB0_98;
$L__BB0_135:
	setp.lt.s64 	%p177, %rd32, %rd16;
	@%p177 bra 	$L__BB0_113;
	st.local.u64 	[%rd5], %rd32;
	st.local.u64 	[%rd5+8], %rd16;
	mov.u64 	%rd377, $str$9;
	cvta.global.u64 	%rd378, %rd377;
	{ // callseq 45, 0
	.param .b64 param0;
	st.param.b64 	[param0], %rd378;
	.param .b64 param1;
	st.param.b64 	[param1], %rd59;
	.param .b32 retval0;
	call.uni (retval0), 
	vprintf, 
	(
	param0, 
	param1
	);
	ld.param.b32 	%r307, [retval0];
	} // callseq 45
	st.local.v2.u32 	[%rd5], {%r101, %r102};
	st.local.v2.u32 	[%rd5+8], {%r103, %r104};
	st.local.v2.u32 	[%rd5+16], {%r109, %r110};
	mov.u64 	%rd380, $str$10;
	cvta.global.u64 	%rd381, %rd380;
	{ // callseq 46, 0
	.param .b64 param0;
	st.param.b64 	[param0], %rd381;
	.param .b64 param1;
	st.param.b64 	[param1], %rd59;
	.param .b32 retval0;
	call.uni (retval0), 
	vprintf, 
	(
	param0, 
	param1
	);
	ld.param.b32 	%r309, [retval0];
	} // callseq 46
	bra.uni 	$L__BB0_116;
$L__BB0_137:
	setp.ne.s32 	%p15, %r112, 0;
	@%p15 bra 	$L__BB0_159;
	add.s32 	%r175, %r102, -1;
	and.b32  	%r82, %r102, 3;
	setp.lt.u32 	%p25, %r175, 3;
	mov.b32 	%r359, 0;
	@%p25 bra 	$L__BB0_153;
	and.b32  	%r359, %r102, 2147483644;
	mov.b32 	%r357, 0;
	mov.u64 	%rd121, $str$9;
	mov.u64 	%rd118, $str$10;
$L__BB0_140:
	cvt.u64.u32 	%rd102, %r357;
	mad.lo.s64 	%rd43, %rd102, %rd11, %rd9;
	setp.lt.s64 	%p26, %rd43, %rd16;
	@%p26 bra 	$L__BB0_142;
	st.local.u64 	[%rd5], %rd43;
	st.local.u64 	[%rd5+8], %rd16;
	cvta.global.u64 	%rd104, %rd121;
	{ // callseq 10, 0
	.param .b64 param0;
	st.param.b64 	[param0], %rd104;
	.param .b64 param1;
	st.param.b64 	[param1], %rd59;
	.param .b32 retval0;
	call.uni (retval0), 
	vprintf, 
	(
	param0, 
	param1
	);
	ld.param.b32 	%r177, [retval0];
	} // callseq 10
	st.local.v2.u32 	[%rd5], {%r101, %r102};
	st.local.v2.u32 	[%rd5+8], {%r103, %r104};
	st.local.v2.u32 	[%rd5+16], {%r109, %r110};
	cvta.global.u64 	%rd107, %rd118;
	{ // callseq 11, 0
	.param .b64 param0;
	st.param.b64 	[param0], %rd107;
	.param .b64 param1;
	st.param.b64 	[param1], %rd59;
	.param .b32 retval0;
	call.uni (retval0), 
	vprintf, 
	(
	param0, 
	param1
	);
	ld.param.b32 	%r179, [retval0];
	} // callseq 11
	bra.uni 	$L__BB0_143;
$L__BB0_142:
	add.s64 	%rd108, %rd4, %rd43;
	mov.b16 	%rs31, 0;
	st.global.u8 	[%rd108], %rs31;
$L__BB0_143:
	add.s64 	%rd44, %rd43, %rd11;
	setp.lt.s64 	%p27, %rd44, %rd16;
	@%p27 bra 	$L__BB0_145;
	st.local.u64 	[%rd5], %rd44;
	st.local.u64 	[%rd5+8], %rd16;
	cvta.global.u64 	%rd110, %rd121;
	{ // callseq 12, 0
	.param .b64 param0;
	st.param.b64 	[param0], %rd110;
	.param .b64 param1;
	st.param.b64 	[param1], %rd59;
	.param .b32 retval0;
	call.uni (retval0), 
	vprintf, 
	(
	param0, 
	param1
	);
	ld.param.b32 	%r181, [retval0];
	} // callseq 12
	st.local.v2.u32 	[%rd5], {%r101, %r102};
	st.local.v2.u32 	[%rd5+8], {%r103, %r104};
	st.local.v2.u32 	[%rd5+16], {%r109, %r110};
	cvta.global.u64 	%rd113, %rd118;
	{ // callseq 13, 0
	.param .b64 param0;
	st.param.b64 	[param0], %rd113;
	.param .b64 param1;
	st.param.b64 	[param1], %rd59;
	.param .b32 retval0;
	call.uni (retval0), 
	vprintf, 
	(
	param0, 
	param1
	);
	ld.param.b32 	%r183, [retval0];
	} // callseq 13
	bra.uni 	$L__BB0_146;
$L__BB0_145:
	add.s64 	%rd114, %rd4, %rd44;
	mov.b16 	%rs32, 0;
	st.global.u8 	[%rd114], %rs32;
$L__BB0_146:
	add.s64 	%rd45, %rd44, %rd11;
	setp.lt.s64 	%p28, %rd45, %rd16;
	@%p28 bra 	$L__BB0_148;
	st.local.u64 	[%rd5], %rd45;
	st.local.u64 	[%rd5+8], %rd16;
	cvta.global.u64 	%rd116, %rd121;
	{ // callseq 14, 0
	.param .b64 param0;
	st.param.b64 	[param0], %rd116;
	.param .b64 param1;
	st.param.b64 	[param1], %rd59;
	.param .b32 retval0;
	call.uni (retval0), 
	vprintf, 
	(
	param0, 
	param1
	);
	ld.param.b32 	%r185, [retval0];
	} // callseq 14
	st.local.v2.u32 	[%rd5], {%r101, %r102};
	st.local.v2.u32 	[%rd5+8], {%r103, %r104};
	st.local.v2.u32 	[%rd5+16], {%r109, %r110};
	cvta.global.u64 	%rd119, %rd118;
	{ // callseq 15, 0
	.param .b64 param0;
	st.param.b64 	[param0], %rd119;
	.param .b64 param1;
	st.param.b64 	[param1], %rd59;
	.param .b32 retval0;
	call.uni (retval0), 
	vprintf, 
	(
	param0, 
	param1
	);
	ld.param.b32 	%r187, [retval0];
	} // callseq 15
	bra.uni 	$L__BB0_149;
$L__BB0_148:
	add.s64 	%rd120, %rd4, %rd45;
	mov.b16 	%rs33, 0;
	st.global.u8 	[%rd120], %rs33;
$L__BB0_149:
	add.s64 	%rd46, %rd45, %rd11;
	setp.lt.s64 	%p29, %rd46, %rd16;
	@%p29 bra 	$L__BB0_151;
	st.local.u64 	[%rd5], %rd46;
	st.local.u64 	[%rd5+8], %rd16;
	cvta.global.u64 	%rd122, %rd121;
	{ // callseq 16, 0
	.param .b64 param0;
	st.param.b64 	[param0], %rd122;
	.param .b64 param1;
	st.param.b64 	[param1], %rd59;
	.param .b32 retval0;
	call.uni (retval0), 
	vprintf, 
	(
	param0, 
	param1
	);
	ld.param.b32 	%r189, [retval0];
	} // callseq 16
	st.local.v2.u32 	[%rd5], {%r101, %r102};
	st.local.v2.u32 	[%rd5+8], {%r103, %r104};
	st.local.v2.u32 	[%rd5+16], {%r109, %r110};
	cvta.global.u64 	%rd125, %rd118;
	{ // callseq 17, 0
	.param .b64 param0;
	st.param.b64 	[param0], %rd125;
	.param .b64 param1;
	st.param.b64 	[param1], %rd59;
	.param .b32 retval0;
	call.uni (retval0), 
	vprintf, 
	(
	param0, 
	param1
	);
	ld.param.b32 	%r191, [retval0];
	} // callseq 17
	bra.uni 	$L__BB0_152;
$L__BB0_151:
	add.s64 	%rd126, %rd4, %rd46;
	mov.b16 	%rs34, 0;
	st.global.u8 	[%rd126], %rs34;
$L__BB0_152:
	add.s32 	%r357, %r357, 4;
	setp.ne.s32 	%p30, %r357, %r359;
	@%p30 bra 	$L__BB0_140;
$L__BB0_153:
	setp.eq.s32 	%p31, %r82, 0;
	mov.b32 	%r365, 0;
	@%p31 bra 	$L__BB0_180;
	mov.b32 	%r360, 0;
	mov.u64 	%rd128, $str$9;
	mov.u64 	%rd131, $str$10;
$L__BB0_155:
	.pragma "nounroll";
	cvt.u64.u32 	%rd127, %r359;
	mad.lo.s64 	%rd47, %rd127, %rd11, %rd9;
	setp.lt.s64 	%p32, %rd47, %rd16;
	@%p32 bra 	$L__BB0_157;
	st.local.u64 	[%rd5], %rd47;
	st.local.u64 	[%rd5+8], %rd16;
	cvta.global.u64 	%rd129, %rd128;
	{ // callseq 18, 0
	.param .b64 param0;
	st.param.b64 	[param0], %rd129;
	.param .b64 param1;
	st.param.b64 	[param1], %rd59;
	.param .b32 retval0;
	call.uni (retval0), 
	vprintf, 
	(
	param0, 
	param1
	);
	ld.param.b32 	%r195, [retval0];
	} // callseq 18
	st.local.v2.u32 	[%rd5], {%r101, %r102};
	st.local.v2.u32 	[%rd5+8], {%r103, %r104};
	st.local.v2.u32 	[%rd5+16], {%r109, %r110};
	cvta.global.u64 	%rd132, %rd131;
	{ // callseq 19, 0
	.param .b64 param0;
	st.param.b64 	[param0], %rd132;
	.param .b64 param1;
	st.param.b64 	[param1], %rd59;
	.param .b32 retval0;
	call.uni (retval0), 
	vprintf, 
	(
	param0, 
	param1
	);
	ld.param.b32 	%r197, [retval0];
	} // callseq 19
	bra.uni 	$L__BB0_158;
$L__BB0_157:
	add.s64 	%rd133, %rd4, %rd47;
	mov.b16 	%rs35, 0;
	st.global.u8 	[%rd133], %rs35;
$L__BB0_158:
	add.s32 	%r359, %r359, 1;
	add.s32 	%r360, %r360, 1;
	setp.eq.s32 	%p33, %r360, %r82;
	mov.b32 	%r365, 0;
	@%p33 bra 	$L__BB0_180;
	bra.uni 	$L__BB0_155;
$L__BB0_159:
	add.s32 	%r149, %r102, -1;
	and.b32  	%r91, %r102, 3;
	setp.lt.u32 	%p16, %r149, 3;
	mov.f32 	%f142, 0f00000000;
	mov.b32 	%r363, 0;
	@%p16 bra 	$L__BB0_174;
	and.b32  	%r363, %r102, 2147483644;
	mov.f32 	%f142, 0f00000000;
	mov.b32 	%r361, 0;
	mov.u64 	%rd91, $str$9;
	mov.u64 	%rd89, $str$10;
$L__BB0_161:
	cvt.u64.u32 	%rd75, %r361;
	mad.lo.s64 	%rd48, %rd75, %rd11, %rd9;
	setp.lt.s64 	%p17, %rd48, %rd16;
	@%p17 bra 	$L__BB0_163;
	st.local.u64 	[%rd5], %rd48;
	st.local.u64 	[%rd5+8], %rd16;
	cvta.global.u64 	%rd77, %rd91;
	{ // callseq 0, 0
	.param .b64 param0;
	st.param.b64 	[param0], %rd77;
	.param .b64 param1;
	st.param.b64 	[param1], %rd59;
	.param .b32 retval0;
	call.uni (retval0), 
	vprintf, 
	(
	param0, 
	param1
	);
	ld.param.b32 	%r151, [retval0];
	} // callseq 0
	st.local.v2.u32 	[%rd5], {%r101, %r102};
	st.local.v2.u32 	[%rd5+8], {%r103, %r104};
	st.local.v2.u32 	[%rd5+16], {%r109, %r110};
	cvta.global.u64 	%rd80, %rd89;
	{ // callseq 1, 0
	.param .b64 param0;
	st.param.b64 	[param0], %rd80;
	.param .b64 param1;
	st.param.b64 	[param1], %rd59;
	.param .b32 retval0;
	call.uni (retval0), 
	vprintf, 
	(
	param0, 
	param1
	);
	ld.param.b32 	%r153, [retval0];
	} // callseq 1
	bra.uni 	$L__BB0_164;
$L__BB0_163:
	add.f32 	%f142, %f142, %f1;
$L__BB0_164:
	add.s64 	%rd49, %rd48, %rd11;
	setp.lt.s64 	%p18, %rd49, %rd16;
	@%p18 bra 	$L__BB0_166;
	st.local.u64 	[%rd5], %rd49;
	st.local.u64 	[%rd5+8], %rd16;
	cvta.global.u64 	%rd82, %rd91;
	{ // callseq 2, 0
	.param .b64 param0;
	st.param.b64 	[param0], %rd82;
	.param .b64 param1;
	st.param.b64 	[param1], %rd59;
	.param .b32 retval0;
	call.uni (retval0), 
	vprintf, 
	(
	param0, 
	param1
	);
	ld.param.b32 	%r155, [retval0];
	} // callseq 2
	st.local.v2.u32 	[%rd5], {%r101, %r102};
	st.local.v2.u32 	[%rd5+8], {%r103, %r104};
	st.local.v2.u32 	[%rd5+16], {%r109, %r110};
	cvta.global.u64 	%rd85, %rd89;
	{ // callseq 3, 0
	.param .b64 param0;
	st.param.b64 	[param0], %rd85;
	.param .b64 param1;
	st.param.b64 	[param1], %rd59;
	.param .b32 retval0;
	call.uni (retval0), 
	vprintf, 
	(
	param0, 
	param1
	);
	ld.param.b32 	%r157, [retval0];
	} // callseq 3
	bra.uni 	$L__BB0_167;
$L__BB0_166:
	add.f32 	%f142, %f142, %f1;
$L__BB0_167:
	add.s64 	%rd50, %rd49, %rd11;
	setp.lt.s64 	%p19, %rd50, %rd16;
	@%p19 bra 	$L__BB0_169;
	st.local.u64 	[%rd5], %rd50;
	st.local.u64 	[%rd5+8], %rd16;
	cvta.global.u64 	%rd87, %rd91;
	{ // callseq 4, 0
	.param .b64 param0;
	st.param.b64 	[param0], %rd87;
	.param .b64 param1;
	st.param.b64 	[param1], %rd59;
	.param .b32 retval0;
	call.uni (retval0), 
	vprintf, 
	(
	param0, 
	param1
	);
	ld.param.b32 	%r159, [retval0];
	} // callseq 4
	st.local.v2.u32 	[%rd5], {%r101, %r102};
	st.local.v2.u32 	[%rd5+8], {%r103, %r104};
	st.local.v2.u32 	[%rd5+16], {%r109, %r110};
	cvta.global.u64 	%rd90, %rd89;
	{ // callseq 5, 0
	.param .b64 param0;
	st.param.b64 	[param0], %rd90;
	.param .b64 param1;
	st.param.b64 	[param1], %rd59;
	.param .b32 retval0;
	call.uni (retval0), 
	vprintf, 
	(
	param0, 
	param1
	);
	ld.param.b32 	%r161, [retval0];
	} // callseq 5
	bra.uni 	$L__BB0_170;
$L__BB0_169:
	add.f32 	%f142, %f142, %f1;
$L__BB0_170:
	add.s64 	%rd51, %rd50, %rd11;
	setp.lt.s64 	%p20, %rd51, %rd16;
	@%p20 bra 	$L__BB0_172;
	st.local.u64 	[%rd5], %rd51;
	st.local.u64 	[%rd5+8], %rd16;
	cvta.global.u64 	%rd92, %rd91;
	{ // callseq 6, 0
	.param .b64 param0;
	st.param.b64 	[param0], %rd92;
	.param .b64 param1;
	st.param.b64 	[param1], %rd59;
	.param .b32 retval0;
	call.uni (retval0), 
	vprintf, 
	(
	param0, 
	param1
	);
	ld.param.b32 	%r163, [retval0];
	} // callseq 6
	st.local.v2.u32 	[%rd5], {%r101, %r102};
	st.local.v2.u32 	[%rd5+8], {%r103, %r104};
	st.local.v2.u32 	[%rd5+16], {%r109, %r110};
	cvta.global.u64 	%rd95, %rd89;
	{ // callseq 7, 0
	.param .b64 param0;
	st.param.b64 	[param0], %rd95;
	.param .b64 param1;
	st.param.b64 	[param1], %rd59;
	.param .b32 retval0;
	call.uni (retval0), 
	vprintf, 
	(
	param0, 
	param1
	);
	ld.param.b32 	%r165, [retval0];
	} // callseq 7
	bra.uni 	$L__BB0_173;
$L__BB0_172:
	add.f32 	%f142, %f142, %f1;
$L__BB0_173:
	add.s32 	%r361, %r361, 4;
	setp.ne.s32 	%p21, %r361, %r363;
	@%p21 bra 	$L__BB0_161;
$L__BB0_174:
	setp.eq.s32 	%p22, %r91, 0;
	mov.b32 	%r365, 0;
	@%p22 bra 	$L__BB0_180;
	mov.b32 	%r364, 0;
	mov.u64 	%rd97, $str$9;
	mov.u64 	%rd100, $str$10;
$L__BB0_176:
	.pragma "nounroll";
	cvt.u64.u32 	%rd96, %r363;
	mad.lo.s64 	%rd52, %rd96, %rd11, %rd9;
	setp.lt.s64 	%p23, %rd52, %rd16;
	@%p23 bra 	$L__BB0_178;
	st.local.u64 	[%rd5], %rd52;
	st.local.u64 	[%rd5+8], %rd16;
	cvta.global.u64 	%rd98, %rd97;
	{ // callseq 8, 0
	.param .b64 param0;
	st.param.b64 	[param0], %rd98;
	.param .b64 param1;
	st.param.b64 	[param1], %rd59;
	.param .b32 retval0;
	call.uni (retval0), 
	vprintf, 
	(
	param0, 
	param1
	);
	ld.param.b32 	%r169, [retval0];
	} // callseq 8
	st.local.v2.u32 	[%rd5], {%r101, %r102};
	st.local.v2.u32 	[%rd5+8], {%r103, %r104};
	st.local.v2.u32 	[%rd5+16], {%r109, %r110};
	cvta.global.u64 	%rd101, %rd100;
	{ // callseq 9, 0
	.param .b64 param0;
	st.param.b64 	[param0], %rd101;
	.param .b64 param1;
	st.param.b64 	[param1], %rd59;
	.param .b32 retval0;
	call.uni (retval0), 
	vprintf, 
	(
	param0, 
	param1
	);
	ld.param.b32 	%r171, [retval0];
	} // callseq 9
	bra.uni 	$L__BB0_179;
$L__BB0_178:
	add.f32 	%f142, %f142, %f1;
$L__BB0_179:
	add.s32 	%r363, %r363, 1;
	add.s32 	%r364, %r364, 1;
	setp.ne.s32 	%p24, %r364, %r91;
	mov.b32 	%r365, 0;
	@%p24 bra 	$L__BB0_176;
$L__BB0_180:
	mov.u32 	%r313, %ctaid.y;
	setp.ne.s32 	%p182, %r313, 0;
	@%p182 bra 	$L__BB0_184;
	mul.lo.s32 	%r314, %r103, %r101;
	mul.lo.s32 	%r315, %r8, %r314;
	setp.lt.s32 	%p183, %r9, %r315;
	@%p183 bra 	$L__BB0_183;
	st.local.u32 	[%rd5], %r9;
	mov.u64 	%rd383, $str$12;
	cvta.global.u64 	%rd384, %rd383;
	add.u64 	%rd385, %SP, 0;
	{ // callseq 47, 0
	.param .b64 param0;
	st.param.b64 	[param0], %rd384;
	.param .b64 param1;
	st.param.b64 	[param1], %rd385;
	.param .b32 retval0;
	call.uni (retval0), 
	vprintf, 
	(
	param0, 
	param1
	);
	ld.param.b32 	%r316, [retval0];
	} // callseq 47
	bra.uni 	$L__BB0_189;
$L__BB0_183:
	ld.param.u64 	%rd397, [_Z30bev_height_pool_forward_kerneliiiiiiiiiiiiPKfS0_PKbPfPhS4_ibi_param_17];
	cvt.s64.s32 	%rd386, %r9;
	cvta.to.global.u64 	%rd387, %rd397;
	add.s64 	%rd388, %rd387, %rd386;
	st.global.u8 	[%rd388], %r365;
$L__BB0_184:
	ld.param.s8 	%rs56, [_Z30bev_height_pool_forward_kerneliiiiiiiiiiiiPKfS0_PKbPfPhS4_ibi_param_19];
	setp.eq.s16 	%p184, %rs56, 0;
	setp.lt.s32 	%p185, %r365, 1;
	or.pred  	%p186, %p184, %p185;
	@%p186 bra 	$L__BB0_186;
	cvt.rn.f32.u32 	%f104, %r365;
	div.rn.f32 	%f142, %f142, %f104;
$L__BB0_186:
	setp.lt.s64 	%p187, %rd7, %rd8;
	@%p187 bra 	$L__BB0_188;
	st.local.u64 	[%rd5], %rd7;
	st.local.u64 	[%rd5+8], %rd8;
	mov.u64 	%rd389, $str$13;
	cvta.global.u64 	%rd390, %rd389;
	add.u64 	%rd391, %SP, 0;
	{ // callseq 48, 0
	.param .b64 param0;
	st.param.b64 	[param0], %rd390;
	.param .b64 param1;
	st.param.b64 	[param1], %rd391;
	.param .b32 retval0;
	call.uni (retval0), 
	vprintf, 
	(
	param0, 
	param1
	);
	ld.param.b32 	%r318, [retval0];
	} // callseq 48
	bra.uni 	$L__BB0_189;
$L__BB0_188:
	ld.param.u64 	%rd396, [_Z30bev_height_pool_forward_kerneliiiiiiiiiiiiPKfS0_PKbPfPhS4_ibi_param_15];
	cvta.to.global.u64 	%rd392, %rd396;
	shl.b64 	%rd393, %rd7, 2;
	add.s64 	%rd394, %rd392, %rd393;
	st.global.f32 	[%rd394], %f142;
$L__BB0_189:
	ret;

}
	// .globl	_Z31bev_height_pool_backward_kerneliiiiiiiiiiiiPKfS0_PKbPKhS4_Pfibi
.visible .entry _Z31bev_height_pool_backward_kerneliiiiiiiiiiiiPKfS0_PKbPKhS4_Pfibi(
	.param .u32 _Z31bev_height_pool_backward_kerneliiiiiiiiiiiiPKfS0_PKbPKhS4_Pfibi_param_0,
	.param .u32 _Z31bev_height_pool_backward_kerneliiiiiiiiiiiiPKfS0_PKbPKhS4_Pfibi_param_1,
	.param .u32 _Z31bev_height_pool_backward_kerneliiiiiiiiiiiiPKfS0_PKbPKhS4_Pfibi_param_2,
	.param .u32 _Z31bev_height_pool_backward_kerneliiiiiiiiiiiiPKfS0_PKbPKhS4_Pfibi_param_3,
	.param .u32 _Z31bev_height_pool_backward_kerneliiiiiiiiiiiiPKfS0_PKbPKhS4_Pfibi_param_4,
	.param .u32 _Z31bev_height_pool_backward_kerneliiiiiiiiiiiiPKfS0_PKbPKhS4_Pfibi_param_5,
	.param .u32 _Z31bev_height_pool_backward_kerneliiiiiiiiiiiiPKfS0_PKbPKhS4_Pfibi_param_6,
	.param .u32 _Z31bev_height_pool_backward_kerneliiiiiiiiiiiiPKfS0_PKbPKhS4_Pfibi_param_7,
	.param .u32 _Z31bev_height_pool_backward_kerneliiiiiiiiiiiiPKfS0_PKbPKhS4_Pfibi_param_8,
	.param .u32 _Z31bev_height_pool_backward_kerneliiiiiiiiiiiiPKfS0_PKbPKhS4_Pfibi_param_9,
	.param .u32 _Z31bev_height_pool_backward_kerneliiiiiiiiiiiiPKfS0_PKbPKhS4_Pfibi_param_10,
	.param .u32 _Z31bev_height_pool_backward_kerneliiiiiiiiiiiiPKfS0_PKbPKhS4_Pfibi_param_11,
	.param .u64 .ptr .align 1 _Z31bev_height_pool_backward_kerneliiiiiiiiiiiiPKfS0_PKbPKhS4_Pfibi_param_12,
	.param .u64 .ptr .align 1 _Z31bev_height_pool_backward_kerneliiiiiiiiiiiiPKfS0_PKbPKhS4_Pfibi_param_13,
	.param .u64 .ptr .align 1 _Z31bev_height_pool_backward_kerneliiiiiiiiiiiiPKfS0_PKbPKhS4_Pfibi_param_14,
	.param .u64 .ptr .align 1 _Z31bev_height_pool_backward_kerneliiiiiiiiiiiiPKfS0_PKbPKhS4_Pfibi_param_15,
	.param .u64 .ptr .align 1 _Z31bev_height_pool_backward_kerneliiiiiiiiiiiiPKfS0_PKbPKhS4_Pfibi_param_16,
	.param .u64 .ptr .align 1 _Z31bev_height_pool_backward_kerneliiiiiiiiiiiiPKfS0_PKbPKhS4_Pfibi_param_17,
	.param .u32 _Z31bev_height_pool_backward_kerneliiiiiiiiiiiiPKfS0_PKbPKhS4_Pfibi_param_18,
	.param .u8 _Z31bev_height_pool_backward_kerneliiiiiiiiiiiiPKfS0_PKbPKhS4_Pfibi_param_19,
	.param .u32 _Z31bev_height_pool_backward_kerneliiiiiiiiiiiiPKfS0_PKbPKhS4_Pfibi_param_20
)
{
	.local .align 8 .b8 	__local_depot1[8];
	.reg .b64 	%SP;
	.reg .b64 	%SPL;
	.reg .pred 	%p<227>;
	.reg .b16 	%rs<23>;
	.reg .b32 	%r<213>;
	.reg .b32 	%f<115>;
	.reg .b64 	%rd<263>;

	mov.u64 	%SPL, __local_depot1;
	cvta.local.u64 	%SP, %SPL;
	ld.param.u32 	%r84, [_Z31bev_height_pool_backward_kerneliiiiiiiiiiiiPKfS0_PKbPKhS4_Pfibi_param_0];
	ld.param.u32 	%r85, [_Z31bev_height_pool_backward_kerneliiiiiiiiiiiiPKfS0_PKbPKhS4_Pfibi_param_1];
	ld.param.u32 	%r86, [_Z31bev_height_pool_backward_kerneliiiiiiiiiiiiPKfS0_PKbPKhS4_Pfibi_param_2];
	ld.param.u32 	%r87, [_Z31bev_height_pool_backward_kerneliiiiiiiiiiiiPKfS0_PKbPKhS4_Pfibi_param_3];
	ld.param.u32 	%r88, [_Z31bev_height_pool_backward_kerneliiiiiiiiiiiiPKfS0_PKbPKhS4_Pfibi_param_4];
	ld.param.u32 	%r89, [_Z31bev_height_pool_backward_kerneliiiiiiiiiiiiPKfS0_PKbPKhS4_Pfibi_param_5];
	ld.param.u32 	%r90, [_Z31bev_height_pool_backward_kerneliiiiiiiiiiiiPKfS0_PKbPKhS4_Pfibi_param_6];
	ld.param.u32 	%r91, [_Z31bev_height_pool_backward_kerneliiiiiiiiiiiiPKfS0_PKbPKhS4_Pfibi_param_7];
	ld.param.u32 	%r92, [_Z31bev_height_pool_backward_kerneliiiiiiiiiiiiPKfS0_PKbPKhS4_Pfibi_param_8];
	ld.param.u32 	%r93, [_Z31bev_height_pool_backward_kerneliiiiiiiiiiiiPKfS0_PKbPKhS4_Pfibi_param_9];
	ld.param.u32 	%r94, [_Z31bev_height_pool_backward_kerneliiiiiiiiiiiiPKfS0_PKbPKhS4_Pfibi_param_10];
	ld.param.u32 	%r97, [_Z31bev_height_pool_backward_kerneliiiiiiiiiiiiPKfS0_PKbPKhS4_Pfibi_param_11];
	ld.param.u64 	%rd29, [_Z31bev_height_pool_backward_kerneliiiiiiiiiiiiPKfS0_PKbPKhS4_Pfibi_param_12];
	ld.param.u64 	%rd32, [_Z31bev_height_pool_backward_kerneliiiiiiiiiiiiPKfS0_PKbPKhS4_Pfibi_param_13];
	ld.param.u64 	%rd33, [_Z31bev_height_pool_backward_kerneliiiiiiiiiiiiPKfS0_PKbPKhS4_Pfibi_param_14];
	ld.param.u64 	%rd30, [_Z31bev_height_pool_backward_kerneliiiiiiiiiiiiPKfS0_PKbPKhS4_Pfibi_param_15];
	ld.param.u64 	%rd31, [_Z31bev_height_pool_backward_kerneliiiiiiiiiiiiPKfS0_PKbPKhS4_Pfibi_param_16];
	ld.param.u64 	%rd34, [_Z31bev_height_pool_backward_kerneliiiiiiiiiiiiPKfS0_PKbPKhS4_Pfibi_param_17];
	ld.param.u32 	%r95, [_Z31bev_height_pool_backward_kerneliiiiiiiiiiiiPKfS0_PKbPKhS4_Pfibi_param_18];
	ld.param.s8 	%rs1, [_Z31bev_height_pool_backward_kerneliiiiiiiiiiiiPKfS0_PKbPKhS4_Pfibi_param_19];
	ld.param.u32 	%r96, [_Z31bev_height_pool_backward_kerneliiiiiiiiiiiiPKfS0_PKbPKhS4_Pfibi_param_20];
	cvta.to.global.u64 	%rd1, %rd34;
	cvta.to.global.u64 	%rd2, %rd33;
	cvta.to.global.u64 	%rd3, %rd32;
	add.u64 	%rd4, %SPL, 0;
	mov.u32 	%r98, %ctaid.x;
	div.u32 	%r99, %r98, %r97;
	mul.lo.s32 	%r100, %r99, %r97;
	sub.s32 	%r101, %r98, %r100;
	mov.u32 	%r102, %ntid.x;
	mov.u32 	%r103, %tid.x;
	mad.lo.s32 	%r1, %r101, %r102, %r103;
	mov.u32 	%r104, %ntid.y;
	mov.u32 	%r105, %tid.y;
	mad.lo.s32 	%r2, %r99, %r104, %r105;
	setp.ge.s32 	%p15, %r1, %r93;
	or.b32  	%r106, %r2, %r1;
	setp.lt.s32 	%p16, %r106, 0;
	setp.ge.s32 	%p17, %r2, %r92;
	or.pred  	%p18, %p15, %p17;
	or.pred  	%p19, %p18, %p16;
	@%p19 bra 	$L__BB1_10;
	cvta.to.global.u64 	%rd36, %rd29;
	cvta.to.global.u64 	%rd5, %rd31;
	mul.lo.s32 	%r3, %r1, %r94;
	mul.lo.s32 	%r4, %r2, %r94;
	mov.u32 	%r5, %ctaid.z;
	cvt.u64.u32 	%rd37, %r5;
	cvt.s64.s32 	%rd38, %r87;
	mul.lo.s64 	%rd39, %rd38, %rd37;
	cvt.s64.s32 	%rd40, %r92;
	mul.lo.s64 	%rd41, %rd39, %rd40;
	cvt.s64.s32 	%rd6, %r93;
	mov.u32 	%r6, %ctaid.y;
	cvt.u64.u32 	%rd42, %r6;
	mul.lo.s64 	%rd43, %rd40, %rd42;
	mul.lo.s64 	%rd7, %rd43, %rd6;
	mad.lo.s64 	%rd44, %rd41, %rd6, %rd7;
	cvt.s64.s32 	%rd8, %r1;
	mul.lo.s32 	%r7, %r2, %r93;
	cvt.s64.s32 	%rd45, %r7;
	add.s64 	%rd46, %rd44, %rd8;
	add.s64 	%rd47, %rd46, %rd45;
	shl.b64 	%rd48, %rd47, 2;
	add.s64 	%rd49, %rd36, %rd48;
	ld.global.nc.f32 	%f1, [%rd49];
	setp.lt.s32 	%p20, %r85, 1;
	@%p20 bra 	$L__BB1_10;
	div.u32 	%r107, %r5, %r86;
	mul.lo.s32 	%r108, %r107, %r86;
	sub.s32 	%r109, %r5, %r108;
	mul.lo.s32 	%r110, %r86, %r85;
	mul.lo.s32 	%r111, %r92, %r87;
	mul.lo.s32 	%r112, %r111, %r93;
	add.s32 	%r113, %r7, %r1;
	mul.lo.s32 	%r114, %r93, %r92;
	mad.lo.s32 	%r115, %r114, %r5, %r113;
	cvt.s64.s32 	%rd50, %r115;
	add.s64 	%rd51, %rd5, %rd50;
	ld.global.nc.u8 	%rs2, [%rd51];
	cvt.u16.u8 	%rs3, %rs2;
	and.b16  	%rs5, %rs3, 255;
	setp.lt.s32 	%p21, %r107, %r84;
	setp.lt.u32 	%p22, %r6, %r87;
	and.pred  	%p1, %p22, %p21;
	mul.lo.s32 	%r8, %r112, %r86;
	add.s64 	%rd52, %rd7, %rd8;
	cvt.s64.s32 	%rd53, %r2;
	mad.lo.s64 	%rd54, %rd53, %rd6, %rd52;
	mul.lo.s32 	%r116, %r110, %r87;
	mul.lo.s32 	%r117, %r116, %r92;
	mul.lo.s32 	%r118, %r117, %r93;
	cvt.s64.s32 	%rd55, %r118;
	cvt.u64.u32 	%rd56, %r107;
	mad.lo.s64 	%rd57, %rd56, %rd55, %rd54;
	cvt.s64.s32 	%rd58, %r112;
	cvt.u64.u32 	%rd59, %r109;
	mad.lo.s64 	%rd9, %rd59, %rd58, %rd57;
	mul.lo.s32 	%r119, %r87, %r85;
	mad.lo.s32 	%r9, %r119, %r107, %r6;
	mul.lo.s32 	%r10, %r89, %r88;
	mul.lo.s32 	%r120, %r110, %r107;
	shl.b32 	%r121, %r120, 1;
	shl.b32 	%r11, %r86, 1;
	shl.b32 	%r122, %r109, 1;
	add.s32 	%r12, %r122, %r121;
	add.s32 	%r13, %r4, %r94;
	setp.lt.s32 	%p23, %r94, 1;
	add.s32 	%r14, %r3, %r94;
	mul.lo.s32 	%r15, %r86, %r84;
	shl.b32 	%r16, %r91, 1;
	setp.ne.s16 	%p24, %rs1, 0;
	setp.ne.s16 	%p25, %rs5, 0;
	and.pred  	%p2, %p24, %p25;
	cvt.rn.f32.u16 	%f20, %rs5;
	div.rn.f32 	%f2, %f1, %f20;
	@%p23 bra 	$L__BB1_10;
	selp.f32 	%f3, %f2, %f1, %p2;
	cvta.to.global.u64 	%rd10, %rd30;
	mul.lo.s32 	%r17, %r91, %r90;
	mov.b32 	%r195, 0;
	not.pred 	%p26, %p1;
	not.pred 	%p202, %p2;
$L__BB1_4:
	@%p26 bra 	$L__BB1_9;
	setp.ne.s32 	%p27, %r95, 0;
	mov.b32 	%r196, 0;
	@%p27 bra 	$L__BB1_7;
	mul.lo.s32 	%r125, %r8, %r195;
	cvt.s64.s32 	%rd60, %r125;
	add.s64 	%rd61, %rd9, %rd60;
	add.s64 	%rd62, %rd10, %rd61;
	ld.global.nc.u8 	%rs6, [%rd62];
	cvt.u32.u8 	%r196, %rs6;
$L__BB1_7:
	div.u32 	%r22, %r196, %r94;
	mul.lo.s32 	%r126, %r22, %r94;
	sub.s32 	%r21, %r196, %r126;
	mad.lo.s32 	%r127, %r195, %r87, %r9;
	mul.lo.s32 	%r128, %r10, %r127;
	cvt.u64.u32 	%rd11, %r128;
	mad.lo.s32 	%r129, %r11, %r195, %r12;
	mul.lo.s32 	%r130, %r17, %r129;
	cvt.s64.s32 	%rd12, %r130;
	setp.eq.s32 	%p28, %r96, 0;
	@%p28 bra 	$L__BB1_36;
	setp.eq.s32 	%p29, %r96, 1;
	@%p29 bra 	$L__BB1_71;
$L__BB1_9:
	add.s32 	%r195, %r195, 1;
	setp.eq.s32 	%p226, %r195, %r85;
	@%p226 bra 	$L__BB1_10;
	bra.uni 	$L__BB1_4;
$L__BB1_10:
	ret;
$L__BB1_11:
	mul.lo.s32 	%r167, %r16, %r197;
	cvt.s64.s32 	%rd193, %r167;
	add.s64 	%rd13, %rd193, %rd12;
	mov.u32 	%r198, %r3;
$L__BB1_12:
	setp.ge.s32 	%p147, %r5, %r15;
	@%p147 bra 	$L__BB1_19;
	setp.ge.s32 	%p148, %r197, %r90;
	setp.ge.s32 	%p149, %r198, %r91;
	or.b32  	%r168, %r198, %r197;
	setp.lt.s32 	%p150, %r168, 0;
	or.pred  	%p151, %p149, %p148;
	or.pred  	%p152, %p151, %p150;
	@%p152 bra 	$L__BB1_19;
	shl.b32 	%r169, %r198, 1;
	cvt.s64.s32 	%rd194, %r169;
	add.s64 	%rd14, %rd13, %rd194;
	shr.u64 	%rd195, %rd14, 63;
	add.s64 	%rd196, %rd14, %rd195;
	shr.s64 	%rd197, %rd196, 1;
	add.s64 	%rd198, %rd2, %rd197;
	ld.global.nc.u8 	%rs15, [%rd198];
	cvt.u16.u8 	%rs16, %rs15;
	setp.eq.s16 	%p153, %rs16, 0;
	@%p153 bra 	$L__BB1_19;
	shl.b64 	%rd199, %rd14, 2;
	add.s64 	%rd200, %rd3, %rd199;
	ld.global.nc.f32 	%f101, [%rd200+4];
	ld.global.nc.f32 	%f102, [%rd200];
	cvt.rzi.s32.f32 	%r26, %f102;
	cvt.rzi.s32.f32 	%r27, %f101;
	setp.lt.s32 	%p154, %r26, 0;
	setp.ge.s32 	%p155, %r26, %r89;
	or.pred  	%p156, %p154, %p155;
	setp.lt.s32 	%p157, %r27, 0;
	setp.ge.s32 	%p158, %r27, %r88;
	or.pred  	%p159, %p157, %p158;
	or.pred  	%p161, %p156, %p159;
	@%p161 bra 	$L__BB1_18;
	mul.lo.s32 	%r28, %r27, %r89;
	@%p202 bra 	$L__BB1_19;
	cvt.u64.u32 	%rd201, %r26;
	add.s64 	%rd202, %rd201, %rd11;
	cvt.s64.s32 	%rd203, %r28;
	add.s64 	%rd204, %rd202, %rd203;
	shl.b64 	%rd205, %rd204, 2;
	add.s64 	%rd206, %rd1, %rd205;
	atom.global.add.f32 	%f103, [%rd206], %f2;
	bra.uni 	$L__BB1_19;
$L__BB1_18:
	st.local.v2.u32 	[%rd4], {%r26, %r27};
	mov.u64 	%rd207, $str$3;
	cvta.global.u64 	%rd208, %rd207;
	add.u64 	%rd209, %SP, 0;
	{ // callseq 49, 0
	.param .b64 param0;
	st.param.b64 	[param0], %rd208;
	.param .b64 param1;
	st.param.b64 	[param1], %rd209;
	.param .b32 retval0;
	call.uni (retval0), 
	vprintf, 
	(
	param0, 
	param1
	);
	ld.param.b32 	%r170, [retval0];
	} // callseq 49
$L__BB1_19:
	add.s32 	%r198, %r198, 1;
	setp.lt.s32 	%p163, %r198, %r14;
	@%p163 bra 	$L__BB1_12;
	add.s32 	%r197, %r197, 1;
	setp.lt.s32 	%p164, %r197, %r13;
	@%p164 bra 	$L__BB1_11;
	bra.uni 	$L__BB1_9;
$L__BB1_21:
	mul.lo.s32 	%r131, %r16, %r199;
	cvt.s64.s32 	%rd63, %r131;
	add.s64 	%rd15, %rd63, %rd12;
	mov.u32 	%r200, %r3;
$L__BB1_22:
	setp.ge.s32 	%p32, %r5, %r15;
	@%p32 bra 	$L__BB1_34;
	setp.ge.s32 	%p33, %r199, %r90;
	setp.ge.s32 	%p34, %r200, %r91;
	or.b32  	%r132, %r200, %r199;
	setp.lt.s32 	%p35, %r132, 0;
	or.pred  	%p36, %p34, %p33;
	or.pred  	%p37, %p36, %p35;
	@%p37 bra 	$L__BB1_34;
	shl.b32 	%r133, %r200, 1;
	cvt.s64.s32 	%rd64, %r133;
	add.s64 	%rd16, %rd15, %rd64;
	shr.u64 	%rd65, %rd16, 63;
	add.s64 	%rd66, %rd16, %rd65;
	shr.s64 	%rd67, %rd66, 1;
	add.s64 	%rd68, %rd2, %rd67;
	ld.global.nc.u8 	%rs7, [%rd68];
	cvt.u16.u8 	%rs8, %rs7;
	setp.eq.s16 	%p38, %rs8, 0;
	@%p38 bra 	$L__BB1_34;
	shl.b64 	%rd69, %rd16, 2;
	add.s64 	%rd70, %rd3, %rd69;
	ld.global.nc.f32 	%f21, [%rd70+4];
	ld.global.nc.f32 	%f22, [%rd70];
	cvt.rmi.f32.f32 	%f23, %f22;
	cvt.rzi.s32.f32 	%r32, %f23;
	cvt.rmi.f32.f32 	%f24, %f21;
	cvt.rzi.s32.f32 	%r33, %f24;
	add.s32 	%r34, %r32, 1;
	add.s32 	%r35, %r33, 1;
	cvt.rn.f32.s32 	%f25, %r34;
	sub.f32 	%f4, %f25, %f22;
	cvt.rn.f32.s32 	%f26, %r35;
	sub.f32 	%f5, %f26, %f21;
	cvt.rn.f32.s32 	%f27, %r32;
	sub.f32 	%f6, %f22, %f27;
	cvt.rn.f32.s32 	%f28, %r33;
	sub.f32 	%f7, %f21, %f28;
	not.pred 	%p39, %p2;
	@%p39 bra 	$L__BB1_34;
	setp.lt.s32 	%p40, %r32, 0;
	setp.ge.s32 	%p41, %r32, %r89;
	or.pred  	%p3, %p40, %p41;
	setp.lt.s32 	%p42, %r33, 0;
	setp.ge.s32 	%p43, %r33, %r88;
	or.pred  	%p4, %p42, %p43;
	or.pred  	%p44, %p3, %p4;
	@%p44 bra 	$L__BB1_28;
	mul.lo.s32 	%r134, %r33, %r89;
	cvt.s64.s32 	%rd71, %r134;
	cvt.u64.u32 	%rd72, %r32;
	add.s64 	%rd73, %rd72, %rd11;
	add.s64 	%rd74, %rd73, %rd71;
	shl.b64 	%rd75, %rd74, 2;
	add.s64 	%rd76, %rd1, %rd75;
	mul.f32 	%f29, %f4, %f5;
	mul.f32 	%f30, %f29, %f2;
	atom.global.add.f32 	%f31, [%rd76], %f30;
$L__BB1_28:
	setp.lt.s32 	%p45, %r32, -1;
	setp.ge.s32 	%p46, %r34, %r89;
	or.pred  	%p5, %p45, %p46;
	or.pred  	%p47, %p5, %p4;
	@%p47 bra 	$L__BB1_30;
	mul.lo.s32 	%r135, %r33, %r89;
	cvt.s64.s32 	%rd77, %r135;
	cvt.u64.u32 	%rd78, %r34;
	add.s64 	%rd79, %rd78, %rd11;
	add.s64 	%rd80, %rd79, %rd77;
	shl.b64 	%rd81, %rd80, 2;
	add.s64 	%rd82, %rd1, %rd81;
	mul.f32 	%f32, %f6, %f5;
	mul.f32 	%f33, %f32, %f2;
	atom.global.add.f32 	%f34, [%rd82], %f33;
$L__BB1_30:
	setp.lt.s32 	%p48, %r33, -1;
	or.pred  	%p49, %p3, %p48;
	setp.ge.s32 	%p50, %r35, %r88;
	or.pred  	%p51, %p49, %p50;
	@%p51 bra 	$L__BB1_32;
	mul.lo.s32 	%r136, %r35, %r89;
	cvt.s64.s32 	%rd83, %r136;
	cvt.u64.u32 	%rd84, %r32;
	add.s64 	%rd85, %rd84, %rd11;
	add.s64 	%rd86, %rd85, %rd83;
	shl.b64 	%rd87, %rd86, 2;
	add.s64 	%rd88, %rd1, %rd87;
	mul.f32 	%f35, %f4, %f7;
	mul.f32 	%f36, %f35, %f2;
	atom.global.add.f32 	%f37, [%rd88], %f36;
$L__BB1_32:
	setp.ge.s32 	%p52, %r35, %r88;
	setp.lt.s32 	%p53, %r33, -1;
	or.pred  	%p54, %p5, %p53;
	or.pred  	%p55, %p54, %p52;
	@%p55 bra 	$L__BB1_34;
	mul.lo.s32 	%r137, %r35, %r89;
	cvt.s64.s32 	%rd89, %r137;
	cvt.u64.u32 	%rd90, %r34;
	add.s64 	%rd91, %rd90, %rd11;
	add.s64 	%rd92, %rd91, %rd89;
	shl.b64 	%rd93, %rd92, 2;
	add.s64 	%rd94, %rd1, %rd93;
	mul.f32 	%f38, %f6, %f7;
	mul.f32 	%f39, %f38, %f2;
	atom.global.add.f32 	%f40, [%rd94], %f39;
$L__BB1_34:
	add.s32 	%r200, %r200, 1;
	setp.lt.s32 	%p56, %r200, %r14;
	@%p56 bra 	$L__BB1_22;
	add.s32 	%r199, %r199, 1;
	setp.lt.s32 	%p57, %r199, %r13;
	@%p57 bra 	$L__BB1_21;
	bra.uni 	$L__BB1_9;
$L__BB1_36:
	setp.eq.s32 	%p145, %r95, 0;
	@%p145 bra 	$L__BB1_45;
	setp.eq.s16 	%p146, %rs1, 0;
	mov.u32 	%r197, %r4;
	mov.u32 	%r203, %r4;
	@%p146 bra 	$L__BB1_38;
	bra.uni 	$L__BB1_11;
$L__BB1_38:
	mul.lo.s32 	%r172, %r16, %r203;
	cvt.s64.s32 	%rd210, %r172;
	add.s64 	%rd19, %rd210, %rd12;
	mov.u32 	%r204, %r3;
$L__BB1_39:
	setp.ge.s32 	%p165, %r5, %r15;
	@%p165 bra 	$L__BB1_58;
	setp.ge.s32 	%p166, %r203, %r90;
	setp.ge.s32 	%p167, %r204, %r91;
	or.b32  	%r173, %r204, %r203;
	setp.lt.s32 	%p168, %r173, 0;
	or.pred  	%p169, %p167, %p166;
	or.pred  	%p170, %p169, %p168;
	@%p170 bra 	$L__BB1_58;
	shl.b32 	%r174, %r204, 1;
	cvt.s64.s32 	%rd211, %r174;
	add.s64 	%rd20, %rd19, %rd211;
	shr.u64 	%rd212, %rd20, 63;
	add.s64 	%rd213, %rd20, %rd212;
	shr.s64 	%rd214, %rd213, 1;
	add.s64 	%rd215, %rd2, %rd214;
	ld.global.nc.u8 	%rs17, [%rd215];
	cvt.u16.u8 	%rs18, %rs17;
	setp.eq.s16 	%p171, %rs18, 0;
	@%p171 bra 	$L__BB1_58;
	shl.b64 	%rd216, %rd20, 2;
	add.s64 	%rd217, %rd3, %rd216;
	ld.global.nc.f32 	%f104, [%rd217+4];
	ld.global.nc.f32 	%f105, [%rd217];
	cvt.rzi.s32.f32 	%r48, %f105;
	cvt.rzi.s32.f32 	%r49, %f104;
	setp.lt.s32 	%p172, %r48, 0;
	setp.ge.s32 	%p173, %r48, %r89;
	or.pred  	%p174, %p172, %p173;
	setp.lt.s32 	%p175, %r49, 0;
	setp.ge.s32 	%p176, %r49, %r88;
	or.pred  	%p177, %p175, %p176;
	or.pred  	%p179, %p174, %p177;
	@%p179 bra 	$L__BB1_57;
	mul.lo.s32 	%r175, %r49, %r89;
	cvt.s64.s32 	%rd218, %r175;
	cvt.u64.u32 	%rd219, %r48;
	add.s64 	%rd220, %rd219, %rd11;
	add.s64 	%rd21, %rd220, %rd218;
	@%p2 bra 	$L__BB1_56;
	shl.b64 	%rd221, %rd21, 2;
	add.s64 	%rd222, %rd1, %rd221;
	atom.global.add.f32 	%f106, [%rd222], %f1;
	bra.uni 	$L__BB1_58;
$L__BB1_45:
	setp.eq.s16 	%p182, %rs1, 0;
	mov.u32 	%r201, %r4;
	mov.u32 	%r205, %r4;
	@%p182 bra 	$L__BB1_60;
$L__BB1_46:
	sub.s32 	%r39, %r201, %r4;
	mul.lo.s32 	%r178, %r16, %r201;
	cvt.s64.s32 	%rd228, %r178;
	add.s64 	%rd17, %rd228, %rd12;
	mov.u32 	%r202, %r3;
$L__BB1_47:
	setp.ne.s32 	%p183, %r39, %r22;
	setp.ge.s32 	%p184, %r5, %r15;
	sub.s32 	%r181, %r202, %r3;
	setp.ne.s32 	%p185, %r181, %r21;
	or.pred  	%p186, %p185, %p183;
	or.pred  	%p187, %p186, %p184;
	@%p187 bra 	$L__BB1_54;
	setp.ge.s32 	%p188, %r201, %r90;
	setp.ge.s32 	%p189, %r202, %r91;
	or.b32  	%r182, %r202, %r201;
	setp.lt.s32 	%p190, %r182, 0;
	or.pred  	%p191, %p189, %p188;
	or.pred  	%p192, %p191, %p190;
	@%p192 bra 	$L__BB1_54;
	shl.b32 	%r183, %r202, 1;
	cvt.s64.s32 	%rd229, %r183;
	add.s64 	%rd18, %rd17, %rd229;
	shr.u64 	%rd230, %rd18, 63;
	add.s64 	%rd231, %rd18, %rd230;
	shr.s64 	%rd232, %rd231, 1;
	add.s64 	%rd233, %rd2, %rd232;
	ld.global.nc.u8 	%rs19, [%rd233];
	cvt.u16.u8 	%rs20, %rs19;
	setp.eq.s16 	%p193, %rs20, 0;
	@%p193 bra 	$L__BB1_54;
	shl.b64 	%rd234, %rd18, 2;
	add.s64 	%rd235, %rd3, %rd234;
	ld.global.nc.f32 	%f108, [%rd235+4];
	ld.global.nc.f32 	%f109, [%rd235];
	cvt.rzi.s32.f32 	%r41, %f109;
	cvt.rzi.s32.f32 	%r42, %f108;
	setp.lt.s32 	%p194, %r41, 0;
	setp.ge.s32 	%p195, %r41, %r89;
	or.pred  	%p196, %p194, %p195;
	setp.lt.s32 	%p197, %r42, 0;
	setp.ge.s32 	%p198, %r42, %r88;
	or.pred  	%p199, %p197, %p198;
	or.pred  	%p201, %p196, %p199;
	@%p201 bra 	$L__BB1_53;
	mul.lo.s32 	%r43, %r42, %r89;
	@%p202 bra 	$L__BB1_54;
	cvt.u64.u32 	%rd236, %r41;
	add.s64 	%rd237, %rd236, %rd11;
	cvt.s64.s32 	%rd238, %r43;
	add.s64 	%rd239, %rd237, %rd238;
	shl.b64 	%rd240, %rd239, 2;
	add.s64 	%rd241, %rd1, %rd240;
	atom.global.add.f32 	%f110, [%rd241], %f2;
	bra.uni 	$L__BB1_54;
$L__BB1_53:
	st.local.v2.u32 	[%rd4], {%r41, %r42};
	mov.u64 	%rd242, $str$3;
	cvta.global.u64 	%rd243, %rd242;
	add.u64 	%rd244, %SP, 0;
	{ // callseq 51, 0
	.param .b64 param0;
	st.param.b64 	[param0], %rd243;
	.param .b64 param1;
	st.param.b64 	[param1], %rd244;
	.param .b32 retval0;
	call.uni (retval0), 
	vprintf, 
	(
	param0, 
	param1
	);
	ld.param.b32 	%r184, [retval0];
	} // callseq 51
$L__BB1_54:
	add.s32 	%r202, %r202, 1;
	setp.lt.s32 	%p203, %r202, %r14;
	@%p203 bra 	$L__BB1_47;
	add.s32 	%r201, %r201, 1;
	setp.lt.s32 	%p204, %r201, %r13;
	@%p204 bra 	$L__BB1_46;
	bra.uni 	$L__BB1_9;
$L__BB1_56:
	shl.b64 	%rd223, %rd21, 2;
	add.s64 	%rd224, %rd1, %rd223;
	atom.global.add.f32 	%f107, [%rd224], %f2;
	bra.uni 	$L__BB1_58;
$L__BB1_57:
	st.local.v2.u32 	[%rd4], {%r48, %r49};
	mov.u64 	%rd225, $str$3;
	cvta.global.u64 	%rd226, %rd225;
	add.u64 	%rd227, %SP, 0;
	{ // callseq 50, 0
	.param .b64 param0;
	st.param.b64 	[param0], %rd226;
	.param .b64 param1;
	st.param.b64 	[param1], %rd227;
	.param .b32 retval0;
	call.uni (retval0), 
	vprintf, 
	(
	param0, 
	param1
	);
	ld.param.b32 	%r176, [retval0];
	} // callseq 50
$L__BB1_58:
	add.s32 	%r204, %r204, 1;
	setp.lt.s32 	%p180, %r204, %r14;
	@%p180 bra 	$L__BB1_39;
	add.s32 	%r203, %r203, 1;
	setp.lt.s32 	%p181, %r203, %r13;
	@%p181 bra 	$L__BB1_38;
	bra.uni 	$L__BB1_9;
$L__BB1_60:
	sub.s32 	%r53, %r205, %r4;
	mul.lo.s32 	%r186, %r16, %r205;
	cvt.s64.s32 	%rd245, %r186;
	add.s64 	%rd22, %rd245, %rd12;
	mov.u32 	%r206, %r3;
$L__BB1_61:
	setp.ne.s32 	%p205, %r53, %r22;
	setp.ge.s32 	%p206, %r5, %r15;
	sub.s32 	%r189, %r206, %r3;
	setp.ne.s32 	%p207, %r189, %r21;
	or.pred  	%p208, %p207, %p205;
	or.pred  	%p209, %p208, %p206;
	@%p209 bra 	$L__BB1_69;
	setp.ge.s32 	%p210, %r205, %r90;
	setp.ge.s32 	%p211, %r206, %r91;
	or.b32  	%r190, %r206, %r205;
	setp.lt.s32 	%p212, %r190, 0;
	or.pred  	%p213, %p211, %p210;
	or.pred  	%p214, %p213, %p212;
	@%p214 bra 	$L__BB1_69;
	shl.b32 	%r191, %r206, 1;
	cvt.s64.s32 	%rd246, %r191;
	add.s64 	%rd23, %rd22, %rd246;
	shr.u64 	%rd247, %rd23, 63;
	add.s64 	%rd248, %rd23, %rd247;
	shr.s64 	%rd249, %rd248, 1;
	add.s64 	%rd250, %rd2, %rd249;
	ld.global.nc.u8 	%rs21, [%rd250];
	cvt.u16.u8 	%rs22, %rs21;
	setp.eq.s16 	%p215, %rs22, 0;
	@%p215 bra 	$L__BB1_69;
	shl.b64 	%rd251, %rd23, 2;
	add.s64 	%rd252, %rd3, %rd251;
	ld.global.nc.f32 	%f111, [%rd252+4];
	ld.global.nc.f32 	%f112, [%rd252];
	cvt.rzi.s32.f32 	%r55, %f112;
	cvt.rzi.s32.f32 	%r56, %f111;
	setp.lt.s32 	%p216, %r55, 0;
	setp.ge.s32 	%p217, %r55, %r89;
	or.pred  	%p218, %p216, %p217;
	setp.lt.s32 	%p219, %r56, 0;
	setp.ge.s32 	%p220, %r56, %r88;
	or.pred  	%p221, %p219, %p220;
	or.pred  	%p223, %p218, %p221;
	@%p223 bra 	$L__BB1_68;
	mul.lo.s32 	%r192, %r56, %r89;
	cvt.s64.s32 	%rd253, %r192;
	cvt.u64.u32 	%rd254, %r55;
	add.s64 	%rd255, %rd254, %rd11;
	add.s64 	%rd24, %rd255, %rd253;
	@%p2 bra 	$L__BB1_67;
	shl.b64 	%rd256, %rd24, 2;
	add.s64 	%rd257, %rd1, %rd256;
	atom.global.add.f32 	%f113, [%rd257], %f1;
	bra.uni 	$L__BB1_69;
$L__BB1_67:
	shl.b64 	%rd258, %rd24, 2;
	add.s64 	%rd259, %rd1, %rd258;
	atom.global.add.f32 	%f114, [%rd259], %f2;
	bra.uni 	$L__BB1_69;
$L__BB1_68:
	st.local.v2.u32 	[%rd4], {%r55, %r56};
	mov.u64 	%rd260, $str$3;
	cvta.global.u64 	%rd261, %rd260;
	add.u64 	%rd262, %SP, 0;
	{ // callseq 52, 0
	.param .b64 param0;
	st.param.b64 	[param0], %rd261;
	.param .b64 param1;
	st.param.b64 	[param1], %rd262;
	.param .b32 retval0;
	call.uni (retval0), 
	vprintf, 
	(
	param0, 
	param1
	);
	ld.param.b32 	%r193, [retval0];
	} // callseq 52
$L__BB1_69:
	add.s32 	%r206, %r206, 1;
	setp.lt.s32 	%p224, %r206, %r14;
	@%p224 bra 	$L__BB1_61;
	add.s32 	%r205, %r205, 1;
	setp.lt.s32 	%p225, %r205, %r13;
	@%p225 bra 	$L__BB1_60;
	bra.uni 	$L__BB1_9;
$L__BB1_71:
	setp.eq.s32 	%p30, %r95, 0;
	@%p30 bra 	$L__BB1_88;
	setp.eq.s16 	%p31, %rs1, 0;
	mov.u32 	%r199, %r4;
	@%p31 bra 	$L__BB1_73;
	bra.uni 	$L__BB1_21;
$L__BB1_73:
	mov.u32 	%r207, %r4;
$L__BB1_74:
	mul.lo.s32 	%r138, %r16, %r207;
	cvt.s64.s32 	%rd95, %r138;
	add.s64 	%rd25, %rd95, %rd12;
	mov.u32 	%r208, %r3;
$L__BB1_75:
	setp.ge.s32 	%p58, %r5, %r15;
	@%p58 bra 	$L__BB1_86;
	setp.ge.s32 	%p59, %r207, %r90;
	setp.ge.s32 	%p60, %r208, %r91;
	or.b32  	%r139, %r208, %r207;
	setp.lt.s32 	%p61, %r139, 0;
	or.pred  	%p62, %p60, %p59;
	or.pred  	%p63, %p62, %p61;
	@%p63 bra 	$L__BB1_86;
	shl.b32 	%r140, %r208, 1;
	cvt.s64.s32 	%rd96, %r140;
	add.s64 	%rd26, %rd25, %rd96;
	shr.u64 	%rd97, %rd26, 63;
	add.s64 	%rd98, %rd26, %rd97;
	shr.s64 	%rd99, %rd98, 1;
	add.s64 	%rd100, %rd2, %rd99;
	ld.global.nc.u8 	%rs9, [%rd100];
	cvt.u16.u8 	%rs10, %rs9;
	setp.eq.s16 	%p64, %rs10, 0;
	@%p64 bra 	$L__BB1_86;
	shl.b64 	%rd101, %rd26, 2;
	add.s64 	%rd102, %rd3, %rd101;
	ld.global.nc.f32 	%f41, [%rd102+4];
	ld.global.nc.f32 	%f42, [%rd102];
	cvt.rmi.f32.f32 	%f43, %f42;
	cvt.rzi.s32.f32 	%r62, %f43;
	cvt.rmi.f32.f32 	%f44, %f41;
	cvt.rzi.s32.f32 	%r63, %f44;
	add.s32 	%r64, %r62, 1;
	add.s32 	%r65, %r63, 1;
	cvt.rn.f32.s32 	%f45, %r64;
	sub.f32 	%f8, %f45, %f42;
	cvt.rn.f32.s32 	%f46, %r65;
	sub.f32 	%f9, %f46, %f41;
	cvt.rn.f32.s32 	%f47, %r62;
	sub.f32 	%f10, %f42, %f47;
	cvt.rn.f32.s32 	%f48, %r63;
	sub.f32 	%f11, %f41, %f48;
	setp.lt.s32 	%p65, %r62, 0;
	setp.ge.s32 	%p66, %r62, %r89;
	or.pred  	%p6, %p65, %p66;
	setp.lt.s32 	%p67, %r63, 0;
	setp.ge.s32 	%p68, %r63, %r88;
	or.pred  	%p7, %p67, %p68;
	or.pred  	%p70, %p6, %p7;
	@%p70 bra 	$L__BB1_80;
	mul.lo.s32 	%r141, %r63, %r89;
	cvt.s64.s32 	%rd103, %r141;
	cvt.u64.u32 	%rd104, %r62;
	add.s64 	%rd105, %rd104, %rd11;
	add.s64 	%rd106, %rd105, %rd103;
	shl.b64 	%rd107, %rd106, 2;
	add.s64 	%rd108, %rd1, %rd107;
	mul.f32 	%f49, %f8, %f9;
	mul.f32 	%f50, %f49, %f3;
	atom.global.add.f32 	%f51, [%rd108], %f50;
$L__BB1_80:
	setp.lt.s32 	%p71, %r62, -1;
	setp.ge.s32 	%p72, %r64, %r89;
	or.pred  	%p8, %p71, %p72;
	or.pred  	%p73, %p8, %p7;
	@%p73 bra 	$L__BB1_82;
	mul.lo.s32 	%r142, %r63, %r89;
	cvt.s64.s32 	%rd109, %r142;
	cvt.u64.u32 	%rd110, %r64;
	add.s64 	%rd111, %rd110, %rd11;
	add.s64 	%rd112, %rd111, %rd109;
	shl.b64 	%rd113, %rd112, 2;
	add.s64 	%rd114, %rd1, %rd113;
	mul.f32 	%f52, %f10, %f9;
	mul.f32 	%f53, %f52, %f3;
	atom.global.add.f32 	%f54, [%rd114], %f53;
$L__BB1_82:
	setp.lt.s32 	%p74, %r63, -1;
	or.pred  	%p75, %p6, %p74;
	setp.ge.s32 	%p76, %r65, %r88;
	or.pred  	%p77, %p75, %p76;
	@%p77 bra 	$L__BB1_84;
	mul.lo.s32 	%r143, %r65, %r89;
	cvt.s64.s32 	%rd115, %r143;
	cvt.u64.u32 	%rd116, %r62;
	add.s64 	%rd117, %rd116, %rd11;
	add.s64 	%rd118, %rd117, %rd115;
	shl.b64 	%rd119, %rd118, 2;
	add.s64 	%rd120, %rd1, %rd119;
	mul.f32 	%f55, %f8, %f11;
	mul.f32 	%f56, %f55, %f3;
	atom.global.add.f32 	%f57, [%rd120], %f56;
$L__BB1_84:
	setp.ge.s32 	%p78, %r65, %r88;
	setp.lt.s32 	%p79, %r63, -1;
	or.pred  	%p80, %p8, %p79;
	or.pred  	%p81, %p80, %p78;
	@%p81 bra 	$L__BB1_86;
	mul.lo.s32 	%r144, %r65, %r89;
	cvt.s64.s32 	%rd121, %r144;
	cvt.u64.u32 	%rd122, %r64;
	add.s64 	%rd123, %rd122, %rd11;
	add.s64 	%rd124, %rd123, %rd121;
	shl.b64 	%rd125, %rd124, 2;
	add.s64 	%rd126, %rd1, %rd125;
	mul.f32 	%f58, %f10, %f11;
	mul.f32 	%f59, %f58, %f3;
	atom.global.add.f32 	%f60, [%rd126], %f59;
$L__BB1_86:
	add.s32 	%r208, %r208, 1;
	setp.lt.s32 	%p82, %r208, %r14;
	@%p82 bra 	$L__BB1_75;
	add.s32 	%r207, %r207, 1;
	setp.lt.s32 	%p83, %r207, %r13;
	@%p83 bra 	$L__BB1_74;
	bra.uni 	$L__BB1_9;
$L__BB1_88:
	setp.eq.s16 	%p84, %rs1, 0;
	mov.u32 	%r209, %r4;
	mov.u32 	%r211, %r4;
	@%p84 bra 	$L__BB1_104;
$L__BB1_89:
	mov.u32 	%r210, %r3;
$L__BB1_90:
	sub.s32 	%r145, %r209, %r4;
	setp.ne.s32 	%p85, %r145, %r22;
	setp.ge.s32 	%p86, %r5, %r15;
	sub.s32 	%r148, %r210, %r3;
	setp.ne.s32 	%p87, %r148, %r21;
	or.pred  	%p88, %p87, %p85;
	or.pred  	%p89, %p88, %p86;
	@%p89 bra 	$L__BB1_102;
	setp.ge.s32 	%p90, %r209, %r90;
	setp.ge.s32 	%p91, %r210, %r91;
	or.b32  	%r149, %r210, %r209;
	setp.lt.s32 	%p92, %r149, 0;
	or.pred  	%p93, %p91, %p90;
	or.pred  	%p94, %p93, %p92;
	@%p94 bra 	$L__BB1_102;
	shl.b32 	%r150, %r210, 1;
	cvt.s64.s32 	%rd127, %r150;
	mul.lo.s32 	%r151, %r16, %r209;
	cvt.s64.s32 	%rd128, %r151;
	add.s64 	%rd129, %rd128, %rd12;
	add.s64 	%rd27, %rd129, %rd127;
	shr.u64 	%rd130, %rd27, 63;
	add.s64 	%rd131, %rd27, %rd130;
	shr.s64 	%rd132, %rd131, 1;
	add.s64 	%rd133, %rd2, %rd132;
	ld.global.nc.u8 	%rs11, [%rd133];
	cvt.u16.u8 	%rs12, %rs11;
	setp.eq.s16 	%p95, %rs12, 0;
	@%p95 bra 	$L__BB1_102;
	shl.b64 	%rd134, %rd27, 2;
	add.s64 	%rd135, %rd3, %rd134;
	ld.global.nc.f32 	%f61, [%rd135+4];
	ld.global.nc.f32 	%f62, [%rd135];
	cvt.rmi.f32.f32 	%f63, %f62;
	cvt.rzi.s32.f32 	%r70, %f63;
	cvt.rmi.f32.f32 	%f64, %f61;
	cvt.rzi.s32.f32 	%r71, %f64;
	add.s32 	%r72, %r70, 1;
	add.s32 	%r73, %r71, 1;
	cvt.rn.f32.s32 	%f65, %r72;
	sub.f32 	%f12, %f65, %f62;
	cvt.rn.f32.s32 	%f66, %r73;
	sub.f32 	%f13, %f66, %f61;
	cvt.rn.f32.s32 	%f67, %r70;
	sub.f32 	%f14, %f62, %f67;
	cvt.rn.f32.s32 	%f68, %r71;
	sub.f32 	%f15, %f61, %f68;
	@%p202 bra 	$L__BB1_102;
	setp.lt.s32 	%p97, %r70, 0;
	setp.ge.s32 	%p98, %r70, %r89;
	or.pred  	%p9, %p97, %p98;
	setp.lt.s32 	%p99, %r71, 0;
	setp.ge.s32 	%p100, %r71, %r88;
	or.pred  	%p10, %p99, %p100;
	or.pred  	%p101, %p9, %p10;
	@%p101 bra 	$L__BB1_96;
	mul.lo.s32 	%r152, %r71, %r89;
	cvt.s64.s32 	%rd136, %r152;
	cvt.u64.u32 	%rd137, %r70;
	add.s64 	%rd138, %rd137, %rd11;
	add.s64 	%rd139, %rd138, %rd136;
	shl.b64 	%rd140, %rd139, 2;
	add.s64 	%rd141, %rd1, %rd140;
	mul.f32 	%f69, %f12, %f13;
	mul.f32 	%f70, %f69, %f2;
	atom.global.add.f32 	%f71, [%rd141], %f70;
$L__BB1_96:
	setp.lt.s32 	%p102, %r70, -1;
	setp.ge.s32 	%p103, %r72, %r89;
	or.pred  	%p11, %p102, %p103;
	or.pred  	%p104, %p11, %p10;
	@%p104 bra 	$L__BB1_98;
	mul.lo.s32 	%r153, %r71, %r89;
	cvt.s64.s32 	%rd142, %r153;
	cvt.u64.u32 	%rd143, %r72;
	add.s64 	%rd144, %rd143, %rd11;
	add.s64 	%rd145, %rd144, %rd142;
	shl.b64 	%rd146, %rd145, 2;
	add.s64 	%rd147, %rd1, %rd146;
	mul.f32 	%f72, %f14, %f13;
	mul.f32 	%f73, %f72, %f2;
	atom.global.add.f32 	%f74, [%rd147], %f73;
$L__BB1_98:
	setp.lt.s32 	%p105, %r71, -1;
	or.pred  	%p106, %p9, %p105;
	setp.ge.s32 	%p107, %r73, %r88;
	or.pred  	%p108, %p106, %p107;
	@%p108 bra 	$L__BB1_100;
	mul.lo.s32 	%r154, %r73, %r89;
	cvt.s64.s32 	%rd148, %r154;
	cvt.u64.u32 	%rd149, %r70;
	add.s64 	%rd150, %rd149, %rd11;
	add.s64 	%rd151, %rd150, %rd148;
	shl.b64 	%rd152, %rd151, 2;
	add.s64 	%rd153, %rd1, %rd152;
	mul.f32 	%f75, %f12, %f15;
	mul.f32 	%f76, %f75, %f2;
	atom.global.add.f32 	%f77, [%rd153], %f76;
$L__BB1_100:
	setp.ge.s32 	%p109, %r73, %r88;
	setp.lt.s32 	%p110, %r71, -1;
	or.pred  	%p111, %p11, %p110;
	or.pred  	%p112, %p111, %p109;
	@%p112 bra 	$L__BB1_102;
	mul.lo.s32 	%r155, %r73, %r89;
	cvt.s64.s32 	%rd154, %r155;
	cvt.u64.u32 	%rd155, %r72;
	add.s64 	%rd156, %rd155, %rd11;
	add.s64 	%rd157, %rd156, %rd154;
	shl.b64 	%rd158, %rd157, 2;
	add.s64 	%rd159, %rd1, %rd158;
	mul.f32 	%f78, %f14, %f15;
	mul.f32 	%f79, %f78, %f2;
	atom.global.add.f32 	%f80, [%rd159], %f79;
$L__BB1_102:
	add.s32 	%r210, %r210, 1;
	setp.lt.s32 	%p113, %r210, %r14;
	@%p113 bra 	$L__BB1_90;
	add.s32 	%r209, %r209, 1;
	setp.lt.s32 	%p114, %r209, %r13;
	@%p114 bra 	$L__BB1_89;
	bra.uni 	$L__BB1_9;
$L__BB1_104:
	mov.u32 	%r212, %r3;
$L__BB1_105:
	sub.s32 	%r156, %r211, %r4;
	setp.ne.s32 	%p115, %r156, %r22;
	setp.ge.s32 	%p116, %r5, %r15;
	sub.s32 	%r159, %r212, %r3;
	setp.ne.s32 	%p117, %r159, %r21;
	or.pred  	%p118, %p117, %p115;
	or.pred  	%p119, %p118, %p116;
	@%p119 bra 	$L__BB1_116;
	setp.ge.s32 	%p120, %r211, %r90;
	setp.ge.s32 	%p121, %r212, %r91;
	or.b32  	%r160, %r212, %r211;
	setp.lt.s32 	%p122, %r160, 0;
	or.pred  	%p123, %p121, %p120;
	or.pred  	%p124, %p123, %p122;
	@%p124 bra 	$L__BB1_116;
	shl.b32 	%r161, %r212, 1;
	cvt.s64.s32 	%rd160, %r161;
	mul.lo.s32 	%r162, %r16, %r211;
	cvt.s64.s32 	%rd161, %r162;
	add.s64 	%rd162, %rd161, %rd12;
	add.s64 	%rd28, %rd162, %rd160;
	shr.u64 	%rd163, %rd28, 63;
	add.s64 	%rd164, %rd28, %rd163;
	shr.s64 	%rd165, %rd164, 1;
	add.s64 	%rd166, %rd2, %rd165;
	ld.global.nc.u8 	%rs13, [%rd166];
	cvt.u16.u8 	%rs14, %rs13;
	setp.eq.s16 	%p125, %rs14, 0;
	@%p125 bra 	$L__BB1_116;
	shl.b64 	%rd167, %rd28, 2;
	add.s64 	%rd168, %rd3, %rd167;
	ld.global.nc.f32 	%f81, [%rd168+4];
	ld.global.nc.f32 	%f82, [%rd168];
	cvt.rmi.f32.f32 	%f83, %f82;
	cvt.rzi.s32.f32 	%r78, %f83;
	cvt.rmi.f32.f32 	%f84, %f81;
	cvt.rzi.s32.f32 	%r79, %f84;
	add.s32 	%r80, %r78, 1;
	add.s32 	%r81, %r79, 1;
	cvt.rn.f32.s32 	%f85, %r80;
	sub.f32 	%f16, %f85, %f82;
	cvt.rn.f32.s32 	%f86, %r81;
	sub.f32 	%f17, %f86, %f81;
	cvt.rn.f32.s32 	%f87, %r78;
	sub.f32 	%f18, %f82, %f87;
	cvt.rn.f32.s32 	%f88, %r79;
	sub.f32 	%f19, %f81, %f88;
	setp.lt.s32 	%p126, %r78, 0;
	setp.ge.s32 	%p127, %r78, %r89;
	or.pred  	%p12, %p126, %p127;
	setp.lt.s32 	%p128, %r79, 0;
	setp.ge.s32 	%p129, %r79, %r88;
	or.pred  	%p13, %p128, %p129;
	or.pred  	%p131, %p12, %p13;
	@%p131 bra 	$L__BB1_110;
	mul.lo.s32 	%r163, %r79, %r89;
	cvt.s64.s32 	%rd169, %r163;
	cvt.u64.u32 	%rd170, %r78;
	add.s64 	%rd171, %rd170, %rd11;
	add.s64 	%rd172, %rd171, %rd169;
	shl.b64 	%rd173, %rd172, 2;
	add.s64 	%rd174, %rd1, %rd173;
	mul.f32 	%f89, %f16, %f17;
	mul.f32 	%f90, %f89, %f3;
	atom.global.add.f32 	%f91, [%rd174], %f90;
$L__BB1_110:
	setp.lt.s32 	%p132, %r78, -1;
	setp.ge.s32 	%p133, %r80, %r89;
	or.pred  	%p14, %p132, %p133;
	or.pred  	%p134, %p14, %p13;
	@%p134 bra 	$L__BB1_112;
	mul.lo.s32 	%r164, %r79, %r89;
	cvt.s64.s32 	%rd175, %r164;
	cvt.u64.u32 	%rd176, %r80;
	add.s64 	%rd177, %rd176, %rd11;
	add.s64 	%rd178, %rd177, %rd175;
	shl.b64 	%rd179, %rd178, 2;
	add.s64 	%rd180, %rd1, %rd179;
	mul.f32 	%f92, %f18, %f17;
	mul.f32 	%f93, %f92, %f3;
	atom.global.add.f32 	%f94, [%rd180], %f93;
$L__BB1_112:
	setp.lt.s32 	%p135, %r79, -1;
	or.pred  	%p136, %p12, %p135;
	setp.ge.s32 	%p137, %r81, %r88;
	or.pred  	%p138, %p136, %p137;
	@%p138 bra 	$L__BB1_114;
	mul.lo.s32 	%r165, %r81, %r89;
	cvt.s64.s32 	%rd181, %r165;
	cvt.u64.u32 	%rd182, %r78;
	add.s64 	%rd183, %rd182, %rd11;
	add.s64 	%rd184, %rd183, %rd181;
	shl.b64 	%rd185, %rd184, 2;
	add.s64 	%rd186, %rd1, %rd185;
	mul.f32 	%f95, %f16, %f19;
	mul.f32 	%f96, %f95, %f3;
	atom.global.add.f32 	%f97, [%rd186], %f96;
$L__BB1_114:
	setp.ge.s32 	%p139, %r81, %r88;
	setp.lt.s32 	%p140, %r79, -1;
	or.pred  	%p141, %p14, %p140;
	or.pred  	%p142, %p141, %p139;
	@%p142 bra 	$L__BB1_116;
	mul.lo.s32 	%r166, %r81, %r89;
	cvt.s64.s32 	%rd187, %r166;
	cvt.u64.u32 	%rd188, %r80;
	add.s64 	%rd189, %rd188, %rd11;
	add.s64 	%rd190, %rd189, %rd187;
	shl.b64 	%rd191, %rd190, 2;
	add.s64 	%rd192, %rd1, %rd191;
	mul.f32 	%f98, %f18, %f19;
	mul.f32 	%f99, %f98, %f3;
	atom.global.add.f32 	%f100, [%rd192], %f99;
$L__BB1_116:
	add.s32 	%r212, %r212, 1;
	setp.lt.s32 	%p143, %r212, %r14;
	@%p143 bra 	$L__BB1_105;
	add.s32 	%r211, %r211, 1;
	setp.lt.s32 	%p144, %r211, %r13;
	@%p144 bra 	$L__BB1_104;
	bra.uni 	$L__BB1_9;

}


// ===== COMPILED SASS (sm_100) =====

	.target	sm_100

	.elftype	@"ET_EXEC"


//--------------------- .note.nv.tkinfo           --------------------------
	.section	.note.nv.tkinfo,"",@"SHT_NOTE"
	.sectionflags	@"SHF_NOTE_NV_TKINFO"
	.tkinfo
        /*0018*/ 	.word	0x00000002
        /*0030*/ 	.string	""
        /*0030*/ 	.string	"ptxas"
        /*0030*/ 	.string	"Cuda compilation tools, release 13.0, V13.0.88"
        /*0030*/ 	.string	"Build cuda_13.0.r13.0/compiler.36424714_0"
        /*0030*/ 	.string	"-arch sm_100 -m 64 "



//--------------------- .note.nv.cuinfo           --------------------------
	.section	.note.nv.cuinfo,"",@"SHT_NOTE"
	.sectionflags	@"SHF_NOTE_NV_CUINFO"
        /*0018*/ 	.short	0x0002
        /*001a*/ 	.short	0x0064
        /*001c*/ 	.short	0x0082
	.zero		2


//--------------------- .nv.info                  --------------------------
	.section	.nv.info,"",@"SHT_CUDA_INFO"
	.align	4


	//----- nvinfo : EIATTR_REGCOUNT
	.align		4
        /*0000*/ 	.byte	0x04, 0x2f
        /*0002*/ 	.short	(.L_12 - .L_11)
	.align		4
.L_11:
        /*0004*/ 	.word	index@(_Z30bev_height_pool_forward_kerneliiiiiiiiiiiiPKfS0_PKbPfPhS4_ibi)
        /*0008*/ 	.word	0x00000032


	//----- nvinfo : EIATTR_FRAME_SIZE
	.align		4
.L_12:
        /*000c*/ 	.byte	0x04, 0x11
        /*000e*/ 	.short	(.L_14 - .L_13)
	.align		4
.L_13:
        /*0010*/ 	.word	index@($__internal_1_$__cuda_sm3x_div_rn_noftz_f32_slowpath)
        /*0014*/ 	.word	0x00000028


	//----- nvinfo : EIATTR_FRAME_SIZE
	.align		4
.L_14:
        /*0018*/ 	.byte	0x04, 0x11
        /*001a*/ 	.short	(.L_16 - .L_15)
	.align		4
.L_15:
        /*001c*/ 	.word	index@(_Z30bev_height_pool_forward_kerneliiiiiiiiiiiiPKfS0_PKbPfPhS4_ibi)
        /*0020*/ 	.word	0x00000028


	//----- nvinfo : EIATTR_REGCOUNT
	.align		4
.L_16:
        /*0024*/ 	.byte	0x04, 0x2f
        /*0026*/ 	.short	(.L_18 - .L_17)
	.align		4
.L_17:
        /*0028*/ 	.word	index@(_Z31bev_height_pool_backward_kerneliiiiiiiiiiiiPKfS0_PKbPKhS4_Pfibi)
        /*002c*/ 	.word	0x00000027


	//----- nvinfo : EIATTR_FRAME_SIZE
	.align		4
.L_18:
        /*0030*/ 	.byte	0x04, 0x11
        /*0032*/ 	.short	(.L_20 - .L_19)
	.align		4
.L_19:
        /*0034*/ 	.word	index@($__internal_0_$__cuda_sm3x_div_rn_noftz_f32_slowpath)
        /*0038*/ 	.word	0x00000008


	//----- nvinfo : EIATTR_FRAME_SIZE
	.align		4
.L_20:
        /*003c*/ 	.byte	0x04, 0x11
        /*003e*/ 	.short	(.L_22 - .L_21)
	.align		4
.L_21:
        /*0040*/ 	.word	index@(_Z31bev_height_pool_backward_kerneliiiiiiiiiiiiPKfS0_PKbPKhS4_Pfibi)
        /*0044*/ 	.word	0x00000008


	//----- nvinfo : EIATTR_MIN_STACK_SIZE
	.align		4
.L_22:
        /*0048*/ 	.byte	0x04, 0x12
        /*004a*/ 	.short	(.L_24 - .L_23)
	.align		4
.L_23:
        /*004c*/ 	.word	index@(_Z31bev_height_pool_backward_kerneliiiiiiiiiiiiPKfS0_PKbPKhS4_Pfibi)
        /*0050*/ 	.word	0x00000008


	//----- nvinfo : EIATTR_MIN_STACK_SIZE
	.align		4
.L_24:
        /*0054*/ 	.byte	0x04, 0x12
        /*0056*/ 	.short	(.L_26 - .L_25)
	.align		4
.L_25:
        /*0058*/ 	.word	index@(_Z30bev_height_pool_forward_kerneliiiiiiiiiiiiPKfS0_PKbPfPhS4_ibi)
        /*005c*/ 	.word	0x00000028
.L_26:


//--------------------- .nv.compat                --------------------------
	.section	.nv.compat,"",@"SHT_CUDA_COMPAT_INFO"
	.align	4
        /*0000*/ 	.byte	0x02, 0x09, 0x00, 0x00, 0x02, 0x02, 0x01, 0x00, 0x02, 0x05, 0x05, 0x00, 0x03, 0x07, 0x01, 0x01
        /*0010*/ 	.byte	0x02, 0x03, 0x00, 0x00, 0x02, 0x06, 0x01, 0x00, 0x04, 0x0b, 0x08, 0x00, 0x01, 0x00, 0x00, 0x00
        /*0020*/ 	.byte	0x00, 0x00, 0x00, 0x00


//--------------------- .nv.info._Z31bev_height_pool_backward_kerneliiiiiiiiiiiiPKfS0_PKbPKhS4_Pfibi --------------------------
	.section	.nv.info._Z31bev_height_pool_backward_kerneliiiiiiiiiiiiPKfS0_PKbPKhS4_Pfibi,"",@"SHT_CUDA_INFO"
	.sectionflags	@""
	.align	4


	//----- nvinfo : EIATTR_CUDA_API_VERSION
	.align		4
        /*0000*/ 	.byte	0x04, 0x37
        /*0002*/ 	.short	(.L_28 - .L_27)
.L_27:
        /*0004*/ 	.word	0x00000082


	//----- nvinfo : EIATTR_KPARAM_INFO
	.align		4
.L_28:
        /*0008*/ 	.byte	0x04, 0x17
        /*000a*/ 	.short	(.L_30 - .L_29)
.L_29:
        /*000c*/ 	.word	0x00000000
        /*0010*/ 	.short	0x0014
        /*0012*/ 	.short	0x0068
        /*0014*/ 	.byte	0x00, 0xf0, 0x11, 0x00


	//----- nvinfo : EIATTR_KPARAM_INFO
	.align		4
.L_30:
        /*0018*/ 	.byte	0x04, 0x17
        /*001a*/ 	.short	(.L_32 - .L_31)
.L_31:
        /*001c*/ 	.word	0x00000000
        /*0020*/ 	.short	0x0013
        /*0022*/ 	.short	0x0064
        /*0024*/ 	.byte	0x00, 0xf0, 0x05, 0x00


	//----- nvinfo : EIATTR_KPARAM_INFO
	.align		4
.L_32:
        /*0028*/ 	.byte	0x04, 0x17
        /*002a*/ 	.short	(.L_34 - .L_33)
.L_33:
        /*002c*/ 	.word	0x00000000
        /*0030*/ 	.short	0x0012
        /*0032*/ 	.short	0x0060
        /*0034*/ 	.byte	0x00, 0xf0, 0x11, 0x00


	//----- nvinfo : EIATTR_KPARAM_INFO
	.align		4
.L_34:
        /*0038*/ 	.byte	0x04, 0x17
        /*003a*/ 	.short	(.L_36 - .L_35)
.L_35:
        /*003c*/ 	.word	0x00000000
        /*0040*/ 	.short	0x0011
        /*0042*/ 	.short	0x0058
        /*0044*/ 	.byte	0x00, 0xf5, 0x21, 0x00


	//----- nvinfo : EIATTR_KPARAM_INFO
	.align		4
.L_36:
        /*0048*/ 	.byte	0x04, 0x17
        /*004a*/ 	.short	(.L_38 - .L_37)
.L_37:
        /*004c*/ 	.word	0x00000000
        /*0050*/ 	.short	0x0010
        /*0052*/ 	.short	0x0050
        /*0054*/ 	.byte	0x00, 0xf5, 0x21, 0x00


	//----- nvinfo : EIATTR_KPARAM_INFO
	.align		4
.L_38:
        /*0058*/ 	.byte	0x04, 0x17
        /*005a*/ 	.short	(.L_40 - .L_39)
.L_39:
        /*005c*/ 	.word	0x00000000
        /*0060*/ 	.short	0x000f
        /*0062*/ 	.short	0x0048
        /*0064*/ 	.byte	0x00, 0xf5, 0x21, 0x00


	//----- nvinfo : EIATTR_KPARAM_INFO
	.align		4
.L_40:
        /*0068*/ 	.byte	0x04, 0x17
        /*006a*/ 	.short	(.L_42 - .L_41)
.L_41:
        /*006c*/ 	.word	0x00000000
        /*0070*/ 	.short	0x000e
        /*0072*/ 	.short	0x0040
        /*0074*/ 	.byte	0x00, 0xf5, 0x21, 0x00


	//----- nvinfo : EIATTR_KPARAM_INFO
	.align		4
.L_42:
        /*0078*/ 	.byte	0x04, 0x17
        /*007a*/ 	.short	(.L_44 - .L_43)
.L_43:
        /*007c*/ 	.word	0x00000000
        /*0080*/ 	.short	0x000d
        /*0082*/ 	.short	0x0038
        /*0084*/ 	.byte	0x00, 0xf5, 0x21, 0x00


	//----- nvinfo : EIATTR_KPARAM_INFO
	.align		4
.L_44:
        /*0088*/ 	.byte	0x04, 0x17
        /*008a*/ 	.short	(.L_46 - .L_45)
.L_45:
        /*008c*/ 	.word	0x00000000
        /*0090*/ 	.short	0x000c
        /*0092*/ 	.short	0x0030
        /*0094*/ 	.byte	0x00, 0xf5, 0x21, 0x00


	//----- nvinfo : EIATTR_KPARAM_INFO
	.align		4
.L_46:
        /*0098*/ 	.byte	0x04, 0x17
        /*009a*/ 	.short	(.L_48 - .L_47)
.L_47:
        /*009c*/ 	.word	0x00000000
        /*00a0*/ 	.short	0x000b
        /*00a2*/ 	.short	0x002c
        /*00a4*/ 	.byte	0x00, 0xf0, 0x11, 0x00


	//----- nvinfo : EIATTR_KPARAM_INFO
	.align		4
.L_48:
        /*00a8*/ 	.byte	0x04, 0x17
        /*00aa*/ 	.short	(.L_50 - .L_49)
.L_49:
        /*00ac*/ 	.word	0x00000000
        /*00b0*/ 	.short	0x000a
        /*00b2*/ 	.short	0x0028
        /*00b4*/ 	.byte	0x00, 0xf0, 0x11, 0x00


	//----- nvinfo : EIATTR_KPARAM_INFO
	.align		4
.L_50:
        /*00b8*/ 	.byte	0x04, 0x17
        /*00ba*/ 	.short	(.L_52 - .L_51)
.L_51:
        /*00bc*/ 	.word	0x00000000
        /*00c0*/ 	.short	0x0009
        /*00c2*/ 	.short	0x0024
        /*00c4*/ 	.byte	0x00, 0xf0, 0x11, 0x00


	//----- nvinfo : EIATTR_KPARAM_INFO
	.align		4
.L_52:
        /*00c8*/ 	.byte	0x04, 0x17
        /*00ca*/ 	.short	(.L_54 - .L_53)
.L_53:
        /*00cc*/ 	.word	0x00000000
        /*00d0*/ 	.short	0x0008
        /*00d2*/ 	.short	0x0020
        /*00d4*/ 	.byte	0x00, 0xf0, 0x11, 0x00


	//----- nvinfo : EIATTR_KPARAM_INFO
	.align		4
.L_54:
        /*00d8*/ 	.byte	0x04, 0x17
        /*00da*/ 	.short	(.L_56 - .L_55)
.L_55:
        /*00dc*/ 	.word	0x00000000
        /*00e0*/ 	.short	0x0007
        /*00e2*/ 	.short	0x001c
        /*00e4*/ 	.byte	0x00, 0xf0, 0x11, 0x00


	//----- nvinfo : EIATTR_KPARAM_INFO
	.align		4
.L_56:
        /*00e8*/ 	.byte	0x04, 0x17
        /*00ea*/ 	.short	(.L_58 - .L_57)
.L_57:
        /*00ec*/ 	.word	0x00000000
        /*00f0*/ 	.short	0x0006
        /*00f2*/ 	.short	0x0018
        /*00f4*/ 	.byte	0x00, 0xf0, 0x11, 0x00


	//----- nvinfo : EIATTR_KPARAM_INFO
	.align		4
.L_58:
        /*00f8*/ 	.byte	0x04, 0x17
        /*00fa*/ 	.short	(.L_60 - .L_59)
.L_59:
        /*00fc*/ 	.word	0x00000000
        /*0100*/ 	.short	0x0005
        /*0102*/ 	.short	0x0014
        /*0104*/ 	.byte	0x00, 0xf0, 0x11, 0x00


	//----- nvinfo : EIATTR_KPARAM_INFO
	.align		4
.L_60:
        /*0108*/ 	.byte	0x04, 0x17
        /*010a*/ 	.short	(.L_62 - .L_61)
.L_61:
        /*010c*/ 	.word	0x00000000
        /*0110*/ 	.short	0x0004
        /*0112*/ 	.short	0x0010
        /*0114*/ 	.byte	0x00, 0xf0, 0x11, 0x00


	//----- nvinfo : EIATTR_KPARAM_INFO
	.align		4
.L_62:
        /*0118*/ 	.byte	0x04, 0x17
        /*011a*/ 	.short	(.L_64 - .L_63)
.L_63:
        /*011c*/ 	.word	0x00000000
        /*0120*/ 	.short	0x0003
        /*0122*/ 	.short	0x000c
        /*0124*/ 	.byte	0x00, 0xf0, 0x11, 0x00


	//----- nvinfo : EIATTR_KPARAM_INFO
	.align		4
.L_64:
        /*0128*/ 	.byte	0x04, 0x17
        /*012a*/ 	.short	(.L_66 - .L_65)
.L_65:
        /*012c*/ 	.word	0x00000000
        /*0130*/ 	.short	0x0002
        /*0132*/ 	.short	0x0008
        /*0134*/ 	.byte	0x00, 0xf0, 0x11, 0x00


	//----- nvinfo : EIATTR_KPARAM_INFO
	.align		4
.L_66:
        /*0138*/ 	.byte	0x04, 0x17
        /*013a*/ 	.short	(.L_68 - .L_67)
.L_67:
        /*013c*/ 	.word	0x00000000
        /*0140*/ 	.short	0x0001
        /*0142*/ 	.short	0x0004
        /*0144*/ 	.byte	0x00, 0xf0, 0x11, 0x00


	//----- nvinfo : EIATTR_KPARAM_INFO
	.align		4
.L_68:
        /*0148*/ 	.byte	0x04, 0x17
        /*014a*/ 	.short	(.L_70 - .L_69)
.L_69:
        /*014c*/ 	.word	0x00000000
        /*0150*/ 	.short	0x0000
        /*0152*/ 	.short	0x0000
        /*0154*/ 	.byte	0x00, 0xf0, 0x11, 0x00


	//----- nvinfo : EIATTR_SPARSE_MMA_MASK
	.align		4
.L_70:
        /*0158*/ 	.byte	0x03, 0x50
        /*015a*/ 	.short	0x0000


	//----- nvinfo : EIATTR_MAXREG_COUNT
	.align		4
        /*015c*/ 	.byte	0x03, 0x1b
        /*015e*/ 	.short	0x00ff


	//----- nvinfo : EIATTR_EXTERNS
	.align		4
        /*0160*/ 	.byte	0x04, 0x0f
        /*0162*/ 	.short	(.L_72 - .L_71)


	//   ....[0]....
	.align		4
.L_71:
        /*0164*/ 	.word	index@(vprintf)


	//----- nvinfo : EIATTR_MERCURY_ISA_VERSION
	.align		4
.L_72:
        /*0168*/ 	.byte	0x03, 0x5f
        /*016a*/ 	.short	0x0101


	//----- nvinfo : EIATTR_VRC_CTA_INIT_COUNT
	.align		4
        /*016c*/ 	.byte	0x02, 0x4a
	.zero		1
	.zero		1


	//----- nvinfo : EIATTR_SYSCALL_OFFSETS
	.align		4
        /*0170*/ 	.byte	0x04, 0x46
        /*0172*/ 	.short	(.L_74 - .L_73)


	//   ....[0]....
.L_73:
        /*0174*/ 	.word	0x000012c0


	//   ....[1]....
        /*0178*/ 	.word	0x000017b0


	//   ....[2]....
        /*017c*/ 	.word	0x00001cf0


	//   ....[3]....
        /*0180*/ 	.word	0x00002220


	//----- nvinfo : EIATTR_EXIT_INSTR_OFFSETS
	.align		4
.L_74:
        /*0184*/ 	.byte	0x04, 0x1c
        /*0186*/ 	.short	(.L_76 - .L_75)


	//   ....[0]....
.L_75:
        /*0188*/ 	.word	0x00000280


	//   ....[1]....
        /*018c*/ 	.word	0x000004d0


	//   ....[2]....
        /*0190*/ 	.word	0x00000a70


	//   ....[3]....
        /*0194*/ 	.word	0x00004230


	//----- nvinfo : EIATTR_CRS_STACK_SIZE
	.align		4
.L_76:
        /*0198*/ 	.byte	0x04, 0x1e
        /*019a*/ 	.short	(.L_78 - .L_77)
.L_77:
        /*019c*/ 	.word	0x00000000


	//----- nvinfo : EIATTR_CBANK_PARAM_SIZE
	.align		4
.L_78:
        /*01a0*/ 	.byte	0x03, 0x19
        /*01a2*/ 	.short	0x006c


	//----- nvinfo : EIATTR_PARAM_CBANK
	.align		4
        /*01a4*/ 	.byte	0x04, 0x0a
        /*01a6*/ 	.short	(.L_80 - .L_79)
	.align		4
.L_79:
        /*01a8*/ 	.word	index@(.nv.constant0._Z31bev_height_pool_backward_kerneliiiiiiiiiiiiPKfS0_PKbPKhS4_Pfibi)
        /*01ac*/ 	.short	0x0380
        /*01ae*/ 	.short	0x006c


	//----- nvinfo : EIATTR_SW_WAR
	.align		4
.L_80:
        /*01b0*/ 	.byte	0x04, 0x36
        /*01b2*/ 	.short	(.L_82 - .L_81)
.L_81:
        /*01b4*/ 	.word	0x00000008
.L_82:


//--------------------- .nv.info._Z30bev_height_pool_forward_kerneliiiiiiiiiiiiPKfS0_PKbPfPhS4_ibi --------------------------
	.section	.nv.info._Z30bev_height_pool_forward_kerneliiiiiiiiiiiiPKfS0_PKbPfPhS4_ibi,"",@"SHT_CUDA_INFO"
	.sectionflags	@""
	.align	4


	//----- nvinfo : EIATTR_CUDA_API_VERSION
	.align		4
        /*0000*/ 	.byte	0x04, 0x37
        /*0002*/ 	.short	(.L_84 - .L_83)
.L_83:
        /*0004*/ 	.word	0x00000082


	//----- nvinfo : EIATTR_KPARAM_INFO
	.align		4
.L_84:
        /*0008*/ 	.byte	0x04, 0x17
        /*000a*/ 	.short	(.L_86 - .L_85)
.L_85:
        /*000c*/ 	.word	0x00000000
        /*0010*/ 	.short	0x0014
        /*0012*/ 	.short	0x0068
        /*0014*/ 	.byte	0x00, 0xf0, 0x11, 0x00


	//----- nvinfo : EIATTR_KPARAM_INFO
	.align		4
.L_86:
        /*0018*/ 	.byte	0x04, 0x17
        /*001a*/ 	.short	(.L_88 - .L_87)
.L_87:
        /*001c*/ 	.word	0x00000000
        /*0020*/ 	.short	0x0013
        /*0022*/ 	.short	0x0064
        /*0024*/ 	.byte	0x00, 0xf0, 0x05, 0x00


	//----- nvinfo : EIATTR_KPARAM_INFO
	.align		4
.L_88:
        /*0028*/ 	.byte	0x04, 0x17
        /*002a*/ 	.short	(.L_90 - .L_89)
.L_89:
        /*002c*/ 	.word	0x00000000
        /*0030*/ 	.short	0x0012
        /*0032*/ 	.short	0x0060
        /*0034*/ 	.byte	0x00, 0xf0, 0x11, 0x00


	//----- nvinfo : EIATTR_KPARAM_INFO
	.align		4
.L_90:
        /*0038*/ 	.byte	0x04, 0x17
        /*003a*/ 	.short	(.L_92 - .L_91)
.L_91:
        /*003c*/ 	.word	0x00000000
        /*0040*/ 	.short	0x0011
        /*0042*/ 	.short	0x0058
        /*0044*/ 	.byte	0x00, 0xf5, 0x21, 0x00


	//----- nvinfo : EIATTR_KPARAM_INFO
	.align		4
.L_92:
        /*0048*/ 	.byte	0x04, 0x17
        /*004a*/ 	.short	(.L_94 - .L_93)
.L_93:
        /*004c*/ 	.word	0x00000000
        /*0050*/ 	.short	0x0010
        /*0052*/ 	.short	0x0050
        /*0054*/ 	.byte	0x00, 0xf5, 0x21, 0x00


	//----- nvinfo : EIATTR_KPARAM_INFO
	.align		4
.L_94:
        /*0058*/ 	.byte	0x04, 0x17
        /*005a*/ 	.short	(.L_96 - .L_95)
.L_95:
        /*005c*/ 	.word	0x00000000
        /*0060*/ 	.short	0x000f
        /*0062*/ 	.short	0x0048
        /*0064*/ 	.byte	0x00, 0xf5, 0x21, 0x00


	//----- nvinfo : EIATTR_KPARAM_INFO
	.align		4
.L_96:
        /*0068*/ 	.byte	0x04, 0x17
        /*006a*/ 	.short	(.L_98 - .L_97)
.L_97:
        /*006c*/ 	.word	0x00000000
        /*0070*/ 	.short	0x000e
        /*0072*/ 	.short	0x0040
        /*0074*/ 	.byte	0x00, 0xf5, 0x21, 0x00


	//----- nvinfo : EIATTR_KPARAM_INFO
	.align		4
.L_98:
        /*0078*/ 	.byte	0x04, 0x17
        /*007a*/ 	.short	(.L_100 - .L_99)
.L_99:
        /*007c*/ 	.word	0x00000000
        /*0080*/ 	.short	0x000d
        /*0082*/ 	.short	0x0038
        /*0084*/ 	.byte	0x00, 0xf5, 0x21, 0x00


	//----- nvinfo : EIATTR_KPARAM_INFO
	.align		4
.L_100:
        /*0088*/ 	.byte	0x04, 0x17
        /*008a*/ 	.short	(.L_102 - .L_101)
.L_101:
        /*008c*/ 	.word	0x00000000
        /*0090*/ 	.short	0x000c
        /*0092*/ 	.short	0x0030
        /*0094*/ 	.byte	0x00, 0xf5, 0x21, 0x00


	//----- nvinfo : EIATTR_KPARAM_INFO
	.align		4
.L_102:
        /*0098*/ 	.byte	0x04, 0x17
        /*009a*/ 	.short	(.L_104 - .L_103)
.L_103:
        /*009c*/ 	.word	0x00000000
        /*00a0*/ 	.short	0x000b
        /*00a2*/ 	.short	0x002c
        /*00a4*/ 	.byte	0x00, 0xf0, 0x11, 0x00


	//----- nvinfo : EIATTR_KPARAM_INFO
	.align		4
.L_104:
        /*00a8*/ 	.byte	0x04, 0x17
        /*00aa*/ 	.short	(.L_106 - .L_105)
.L_105:
        /*00ac*/ 	.word	0x00000000
        /*00b0*/ 	.short	0x000a
        /*00b2*/ 	.short	0x0028
        /*00b4*/ 	.byte	0x00, 0xf0, 0x11, 0x00


	//----- nvinfo : EIATTR_KPARAM_INFO
	.align		4
.L_106:
        /*00b8*/ 	.byte	0x04, 0x17
        /*00ba*/ 	.short	(.L_108 - .L_107)
.L_107:
        /*00bc*/ 	.word	0x00000000
        /*00c0*/ 	.short	0x0009
        /*00c2*/ 	.short	0x0024
        /*00c4*/ 	.byte	0x00, 0xf0, 0x11, 0x00


	//----- nvinfo : EIATTR_KPARAM_INFO
	.align		4
.L_108:
        /*00c8*/ 	.byte	0x04, 0x17
        /*00ca*/ 	.short	(.L_110 - .L_109)
.L_109:
        /*00cc*/ 	.word	0x00000000
        /*00d0*/ 	.short	0x0008
        /*00d2*/ 	.short	0x0020
        /*00d4*/ 	.byte	0x00, 0xf0, 0x11, 0x00


	//----- nvinfo : EIATTR_KPARAM_INFO
	.align		4
.L_110:
        /*00d8*/ 	.byte	0x04, 0x17
        /*00da*/ 	.short	(.L_112 - .L_111)
.L_111:
        /*00dc*/ 	.word	0x00000000
        /*00e0*/ 	.short	0x0007
        /*00e2*/ 	.short	0x001c
        /*00e4*/ 	.byte	0x00, 0xf0, 0x11, 0x00


	//----- nvinfo : EIATTR_KPARAM_INFO
	.align		4
.L_112:
        /*00e8*/ 	.byte	0x04, 0x17
        /*00ea*/ 	.short	(.L_114 - .L_113)
.L_113:
        /*00ec*/ 	.word	0x00000000
        /*00f0*/ 	.short	0x0006
        /*00f2*/ 	.short	0x0018
        /*00f4*/ 	.byte	0x00, 0xf0, 0x11, 0x00


	//----- nvinfo : EIATTR_KPARAM_INFO
	.align		4
.L_114:
        /*00f8*/ 	.byte	0x04, 0x17
        /*00fa*/ 	.short	(.L_116 - .L_115)
.L_115:
        /*00fc*/ 	.word	0x00000000
        /*0100*/ 	.short	0x0005
        /*0102*/ 	.short	0x0014
        /*0104*/ 	.byte	0x00, 0xf0, 0x11, 0x00


	//----- nvinfo : EIATTR_KPARAM_INFO
	.align		4
.L_116:
        /*0108*/ 	.byte	0x04, 0x17
        /*010a*/ 	.short	(.L_118 - .L_117)
.L_117:
        /*010c*/ 	.word	0x00000000
        /*0110*/ 	.short	0x0004
        /*0112*/ 	.short	0x0010
        /*0114*/ 	.byte	0x00, 0xf0, 0x11, 0x00


	//----- nvinfo : EIATTR_KPARAM_INFO
	.align		4
.L_118:
        /*0118*/ 	.byte	0x04, 0x17
        /*011a*/ 	.short	(.L_120 - .L_119)
.L_119:
        /*011c*/ 	.word	0x00000000
        /*0120*/ 	.short	0x0003
        /*0122*/ 	.short	0x000c
        /*0124*/ 	.byte	0x00, 0xf0, 0x11, 0x00


	//----- nvinfo : EIATTR_KPARAM_INFO
	.align		4
.L_120:
        /*0128*/ 	.byte	0x04, 0x17
        /*012a*/ 	.short	(.L_122 - .L_121)
.L_121:
        /*012c*/ 	.word	0x00000000
        /*0130*/ 	.short	0x0002
        /*0132*/ 	.short	0x0008
        /*0134*/ 	.byte	0x00, 0xf0, 0x11, 0x00


	//----- nvinfo : EIATTR_KPARAM_INFO
	.align		4
.L_122:
        /*0138*/ 	.byte	0x04, 0x17
        /*013a*/ 	.short	(.L_124 - .L_123)
.L_123:
        /*013c*/ 	.word	0x00000000
        /*0140*/ 	.short	0x0001
        /*0142*/ 	.short	0x0004
        /*0144*/ 	.byte	0x00, 0xf0, 0x11, 0x00


	//----- nvinfo : EIATTR_KPARAM_INFO
	.align		4
.L_124:
        /*0148*/ 	.byte	0x04, 0x17
        /*014a*/ 	.short	(.L_126 - .L_125)
.L_125:
        /*014c*/ 	.word	0x00000000
        /*0150*/ 	.short	0x0000
        /*0152*/ 	.short	0x0000
        /*0154*/ 	.byte	0x00, 0xf0, 0x11, 0x00


	//----- nvinfo : EIATTR_SPARSE_MMA_MASK
	.align		4
.L_126:
        /*0158*/ 	.byte	0x03, 0x50
        /*015a*/ 	.short	0x0000


	//----- nvinfo : EIATTR_MAXREG_COUNT
	.align		4
        /*015c*/ 	.byte	0x03, 0x1b
        /*015e*/ 	.short	0x00ff


	//----- nvinfo : EIATTR_EXTERNS
	.align		4
        /*0160*/ 	.byte	0x04, 0x0f
        /*0162*/ 	.short	(.L_128 - .L_127)


	//   ....[0]....
	.align		4
.L_127:
        /*0164*/ 	.word	index@(vprintf)


	//----- nvinfo : EIATTR_MERCURY_ISA_VERSION
	.align		4
.L_128:
        /*0168*/ 	.byte	0x03, 0x5f
        /*016a*/ 	.short	0x0101


	//----- nvinfo : EIATTR_VRC_CTA_INIT_COUNT
	.align		4
        /*016c*/ 	.byte	0x02, 0x4a
	.zero		1
	.zero		1


	//----- nvinfo : EIATTR_SYSCALL_OFFSETS
	.align		4
        /*0170*/ 	.byte	0x04, 0x46
        /*0172*/ 	.short	(.L_130 - .L_129)


	//   ....[0]....
.L_129:
        /*0174*/ 	.word	0x00000ee0


	//   ....[1]....
        /*0178*/ 	.word	0x00000fc0


	//   ....[2]....
        /*017c*/ 	.word	0x000013f0


	//   ....[3]....
        /*0180*/ 	.word	0x000016f0


	//   ....[4]....
        /*0184*/ 	.word	0x000019e0


	//   ....[5]....
        /*0188*/ 	.word	0x00001c70


	//   ....[6]....
        /*018c*/ 	.word	0x00002080


	//   ....[7]....
        /*0190*/ 	.word	0x00002170


	//   ....[8]....
        /*0194*/ 	.word	0x00002740


	//   ....[9]....
        /*0198*/ 	.word	0x00002820


	//   ....[10]....
        /*019c*/ 	.word	0x00002b80


	//   ....[11]....
        /*01a0*/ 	.word	0x00002c60


	//   ....[12]....
        /*01a4*/ 	.word	0x00002fb0


	//   ....[13]....
        /*01a8*/ 	.word	0x00003090


	//   ....[14]....
        /*01ac*/ 	.word	0x00003410


	//   ....[15]....
        /*01b0*/ 	.word	0x000034f0


	//   ....[16]....
        /*01b4*/ 	.word	0x00003b20


	//   ....[17]....
        /*01b8*/ 	.word	0x00003c00


	//   ....[18]....
        /*01bc*/ 	.word	0x00003ff0


	//   ....[19]....
        /*01c0*/ 	.word	0x00004380


	//   ....[20]....
        /*01c4*/ 	.word	0x00004460


	//   ....[21]....
        /*01c8*/ 	.word	0x00004630


	//   ....[22]....
        /*01cc*/ 	.word	0x00004a30


	//   ....[23]....
        /*01d0*/ 	.word	0x00004b10


	//   ....[24]....
        /*01d4*/ 	.word	0x00004ea0


	//   ....[25]....
        /*01d8*/ 	.word	0x00005180


	//   ....[26]....
        /*01dc*/ 	.word	0x00005270


	//   ....[27]....
        /*01e0*/ 	.word	0x00005750


	//   ....[28]....
        /*01e4*/ 	.word	0x00005830


	//   ....[29]....
        /*01e8*/ 	.word	0x000059d0


	//   ....[30]....
        /*01ec*/ 	.word	0x00005ab0


	//   ....[31]....
        /*01f0*/ 	.word	0x00005c50


	//   ....[32]....
        /*01f4*/ 	.word	0x00005d30


	//   ....[33]....
        /*01f8*/ 	.word	0x00005ed0


	//   ....[34]....
        /*01fc*/ 	.word	0x00005fb0


	//   ....[35]....
        /*0200*/ 	.word	0x000061f0


	//   ....[36]....
        /*0204*/ 	.word	0x000062d0


	//   ....[37]....
        /*0208*/ 	.word	0x000065f0


	//   ....[38]....
        /*020c*/ 	.word	0x000066d0


	//   ....[39]....
        /*0210*/ 	.word	0x00006850


	//   ....[40]....
        /*0214*/ 	.word	0x00006930


	//   ....[41]....
        /*0218*/ 	.word	0x00006ab0


	//   ....[42]....
        /*021c*/ 	.word	0x00006b90


	//   ....[43]....
        /*0220*/ 	.word	0x00006d10


	//   ....[44]....
        /*0224*/ 	.word	0x00006df0


	//   ....[45]....
        /*0228*/ 	.word	0x00007040


	//   ....[46]....
        /*022c*/ 	.word	0x00007120


	//   ....[47]....
        /*0230*/ 	.word	0x000072f0


	//   ....[48]....
        /*0234*/ 	.word	0x00007620


	//----- nvinfo : EIATTR_EXIT_INSTR_OFFSETS
	.align		4
.L_130:
        /*0238*/ 	.byte	0x04, 0x1c
        /*023a*/ 	.short	(.L_132 - .L_131)


	//   ....[0]....
.L_131:
        /*023c*/ 	.word	0x00000280


	//   ....[1]....
        /*0240*/ 	.word	0x00000470


	//   ....[2]....
        /*0244*/ 	.word	0x00007300


	//   ....[3]....
        /*0248*/ 	.word	0x00007630


	//   ....[4]....
        /*024c*/ 	.word	0x00007680


	//----- nvinfo : EIATTR_CRS_STACK_SIZE
	.align		4
.L_132:
        /*0250*/ 	.byte	0x04, 0x1e
        /*0252*/ 	.short	(.L_134 - .L_133)
.L_133:
        /*0254*/ 	.word	0x00000000


	//----- nvinfo : EIATTR_CBANK_PARAM_SIZE
	.align		4
.L_134:
        /*0258*/ 	.byte	0x03, 0x19
        /*025a*/ 	.short	0x006c


	//----- nvinfo : EIATTR_PARAM_CBANK
	.align		4
        /*025c*/ 	.byte	0x04, 0x0a
        /*025e*/ 	.short	(.L_136 - .L_135)
	.align		4
.L_135:
        /*0260*/ 	.word	index@(.nv.constant0._Z30bev_height_pool_forward_kerneliiiiiiiiiiiiPKfS0_PKbPfPhS4_ibi)
        /*0264*/ 	.short	0x0380
        /*0266*/ 	.short	0x006c


	//----- nvinfo : EIATTR_SW_WAR
	.align		4
.L_136:
        /*0268*/ 	.byte	0x04, 0x36
        /*026a*/ 	.short	(.L_138 - .L_137)
.L_137:
        /*026c*/ 	.word	0x00000008
.L_138:


//--------------------- .nv.callgraph             --------------------------
	.section	.nv.callgraph,"",@"SHT_CUDA_CALLGRAPH"
	.align	4
	.sectionentsize	8
	.align		4
        /*0000*/ 	.word	0x00000000
	.align		4
        /*0004*/ 	.word	0xffffffff
	.align		4
        /*0008*/ 	.word	index@(_Z31bev_height_pool_backward_kerneliiiiiiiiiiiiPKfS0_PKbPKhS4_Pfibi)
	.align		4
        /*000c*/ 	.word	index@(vprintf)
	.align		4
        /*0010*/ 	.word	index@(_Z30bev_height_pool_forward_kerneliiiiiiiiiiiiPKfS0_PKbPfPhS4_ibi)
	.align		4
        /*0014*/ 	.word	index@(vprintf)
	.align		4
        /*0018*/ 	.word	0x00000000
	.align		4
        /*001c*/ 	.word	0xfffffffe
	.align		4
        /*0020*/ 	.word	0x00000000
	.align		4
        /*0024*/ 	.word	0xfffffffd
	.align		4
        /*0028*/ 	.word	0x00000000
	.align		4
        /*002c*/ 	.word	0xfffffffc


//--------------------- .nv.constant4             --------------------------
	.section	.nv.constant4,"a",@progbits
	.align	8
	.align		8
.nv.constant4:
        /*0000*/ 	.dword	vprintf
	.align		8
        /*0008*/ 	.dword	$str
	.align		8
        /*0010*/ 	.dword	$str$1
	.align		8
        /*0018*/ 	.dword	$str$3
	.align		8
        /*0020*/ 	.dword	$str$4
	.align		8
        /*0028*/ 	.dword	$str$5
	.align		8
        /*0030*/ 	.dword	$str$6
	.align		8
        /*0038*/ 	.dword	$str$7
	.align		8
        /*0040*/ 	.dword	$str$9
	.align		8
        /*0048*/ 	.dword	$str$10
	.align		8
        /*0050*/ 	.dword	$str$12
	.align		8
        /*0058*/ 	.dword	$str$13


//--------------------- .text._Z31bev_height_pool_backward_kerneliiiiiiiiiiiiPKfS0_PKbPKhS4_Pfibi --------------------------
	.section	.text._Z31bev_height_pool_backward_kerneliiiiiiiiiiiiPKfS0_PKbPKhS4_Pfibi,"ax",@progbits
	.align	128
        .global         _Z31bev_height_pool_backward_kerneliiiiiiiiiiiiPKfS0_PKbPKhS4_Pfibi
        .type           _Z31bev_height_pool_backward_kerneliiiiiiiiiiiiPKfS0_PKbPKhS4_Pfibi,@function
        .size           _Z31bev_height_pool_backward_kerneliiiiiiiiiiiiPKfS0_PKbPKhS4_Pfibi,(.L_x_290 - _Z31bev_height_pool_backward_kerneliiiiiiiiiiiiPKfS0_PKbPKhS4_Pfibi)
        .other          _Z31bev_height_pool_backward_kerneliiiiiiiiiiiiPKfS0_PKbPKhS4_Pfibi,@"STO_CUDA_ENTRY STV_DEFAULT"
_Z31bev_height_pool_backward_kerneliiiiiiiiiiiiPKfS0_PKbPKhS4_Pfibi:
.text._Z31bev_height_pool_backward_kerneliiiiiiiiiiiiPKfS0_PKbPKhS4_Pfibi:
[----:B------:R-:W0:Y:S08]  /*0000*/  LDC R1, c[0x0][0x37c] ;  /* 0x0000df00ff017b82 */ /* 0x000e300000000800 */
[----:B------:R-:W1:Y:S01]  /*0010*/  LDC R5, c[0x0][0x3ac] ;  /* 0x0000eb00ff057b82 */ /* 0x000e620000000800 */
[----:B------:R-:W2:Y:S01]  /*0020*/  S2R R18, SR_TID.Y ;  /* 0x0000000000127919 */ /* 0x000ea20000002200 */
[----:B------:R-:W3:Y:S01]  /*0030*/  LDCU UR39, c[0x0][0x2fc] ;  /* 0x00005f80ff2777ac */ /* 0x000ee20008000800 */
[----:B0-----:R-:W-:Y:S01]  /*0040*/  VIADD R1, R1, 0xfffffff8 ;  /* 0xfffffff801017836 */ /* 0x001fe20000000000 */
[----:B------:R-:W0:Y:S04]  /*0050*/  LDCU UR5, c[0x0][0x360] ;  /* 0x00006c00ff0577ac */ /* 0x000e280008000800 */
[----:B------:R-:W4:Y:S01]  /*0060*/  S2UR UR4, SR_CTAID.X ;  /* 0x00000000000479c3 */ /* 0x000f220000002500 */
[----:B------:R-:W-:Y:S01]  /*0070*/  R2UR UR22, R1 ;  /* 0x00000000011672ca */ /* 0x000fe200000e0000 */
[----:B------:R-:W2:Y:S01]  /*0080*/  LDCU UR6, c[0x0][0x364] ;  /* 0x00006c80ff0677ac */ /* 0x000ea20008000800 */
[----:B------:R-:W5:Y:S01]  /*0090*/  LDCU.64 UR12, c[0x0][0x3a0] ;  /* 0x00007400ff0c77ac */ /* 0x000f620008000a00 */
[----:B------:R-:W3:Y:S01]  /*00a0*/  LDCU UR38, c[0x0][0x2f8] ;  /* 0x00005f00ff2677ac */ /* 0x000ee20008000800 */
[----:B-1----:R-:W1:Y:S01]  /*00b0*/  I2F.U32.RP R0, R5 ;  /* 0x0000000500007306 */ /* 0x002e620000209000 */
[----:B------:R-:W-:-:S08]  /*00c0*/  ISETP.NE.U32.AND P2, PT, R5, RZ, PT ;  /* 0x000000ff0500720c */ /* 0x000fd00003f45070 */
[----:B---3--:R-:W-:Y:S01]  /*00d0*/  UIADD3 UR38, UP0, UPT, UR22, UR38, URZ ;  /* 0x0000002616267290 */ /* 0x008fe2000ff1e0ff */
[----:B-1----:R-:W1:Y:S03]  /*00e0*/  MUFU.RCP R0, R0 ;  /* 0x0000000000007308 */ /* 0x002e660000001000 */
[----:B------:R-:W-:Y:S01]  /*00f0*/  UIADD3.X UR39, UPT, UPT, URZ, UR39, URZ, UP0, !UPT ;  /* 0x00000027ff277290 */ /* 0x000fe200087fe4ff */
[----:B-1----:R-:W-:-:S04]  /*0100*/  VIADD R2, R0, 0xffffffe ;  /* 0x0ffffffe00027836 */ /* 0x002fc80000000000 */
[----:B------:R1:W3:Y:S02]  /*0110*/  F2I.FTZ.U32.TRUNC.NTZ R3, R2 ;  /* 0x0000000200037305 */ /* 0x0002e4000021f000 */
[----:B-1----:R-:W-:Y:S02]  /*0120*/  IMAD.MOV.U32 R2, RZ, RZ, RZ ;  /* 0x000000ffff027224 */ /* 0x002fe400078e00ff */
[----:B---3--:R-:W-:-:S04]  /*0130*/  IMAD.MOV R4, RZ, RZ, -R3 ;  /* 0x000000ffff047224 */ /* 0x008fc800078e0a03 */
[----:B------:R-:W-:-:S04]  /*0140*/  IMAD R7, R4, R5, RZ ;  /* 0x0000000504077224 */ /* 0x000fc800078e02ff */
[----:B------:R-:W-:Y:S02]  /*0150*/  IMAD.HI.U32 R3, R3, R7, R2 ;  /* 0x0000000703037227 */ /* 0x000fe400078e0002 */
[----:B------:R-:W0:Y:S04]  /*0160*/  S2R R2, SR_TID.X ;  /* 0x0000000000027919 */ /* 0x000e280000002100 */
[----:B----4-:R-:W-:-:S04]  /*0170*/  IMAD.HI.U32 R3, R3, UR4, RZ ;  /* 0x0000000403037c27 */ /* 0x010fc8000f8e00ff */
[----:B------:R-:W-:-:S04]  /*0180*/  IMAD.MOV R4, RZ, RZ, -R3 ;  /* 0x000000ffff047224 */ /* 0x000fc800078e0a03 */
[----:B------:R-:W-:-:S05]  /*0190*/  IMAD R0, R5, R4, UR4 ;  /* 0x0000000405007e24 */ /* 0x000fca000f8e0204 */
[----:B------:R-:W-:-:S13]  /*01a0*/  ISETP.GE.U32.AND P0, PT, R0, R5, PT ;  /* 0x000000050000720c */ /* 0x000fda0003f06070 */
[----:B------:R-:W-:Y:S02]  /*01b0*/  @P0 IMAD.IADD R0, R0, 0x1, -R5 ;  /* 0x0000000100000824 */ /* 0x000fe400078e0a05 */
[----:B------:R-:W-:-:S03]  /*01c0*/  @P0 VIADD R3, R3, 0x1 ;  /* 0x0000000103030836 */ /* 0x000fc60000000000 */
[----:B------:R-:W-:-:S13]  /*01d0*/  ISETP.GE.U32.AND P1, PT, R0, R5, PT ;  /* 0x000000050000720c */ /* 0x000fda0003f26070 */
[----:B------:R-:W-:Y:S01]  /*01e0*/  @P1 VIADD R3, R3, 0x1 ;  /* 0x0000000103031836 */ /* 0x000fe20000000000 */
[----:B------:R-:W-:-:S05]  /*01f0*/  @!P2 LOP3.LUT R3, RZ, R5, RZ, 0x33, !PT ;  /* 0x00000005ff03a212 */ /* 0x000fca00078e33ff */
[----:B------:R-:W-:Y:S02]  /*0200*/  IMAD.MOV R0, RZ, RZ, -R3 ;  /* 0x000000ffff007224 */ /* 0x000fe400078e0a03 */
[----:B--2---:R-:W-:Y:S02]  /*0210*/  IMAD R18, R3, UR6, R18 ;  /* 0x0000000603127c24 */ /* 0x004fe4000f8e0212 */
[----:B------:R-:W-:-:S03]  /*0220*/  IMAD R5, R5, R0, UR4 ;  /* 0x0000000405057e24 */ /* 0x000fc6000f8e0200 */
[----:B-----5:R-:W-:Y:S01]  /*0230*/  ISETP.GE.AND P0, PT, R18, UR12, PT ;  /* 0x0000000c12007c0c */ /* 0x020fe2000bf06270 */
[----:B0-----:R-:W-:-:S05]  /*0240*/  IMAD R5, R5, UR5, R2 ;  /* 0x0000000505057c24 */ /* 0x001fca000f8e0202 */
[----:B------:R-:W-:Y:S02]  /*0250*/  ISETP.GE.OR P0, PT, R5, UR13, P0 ;  /* 0x0000000d05007c0c */ /* 0x000fe40008706670 */
[----:B------:R-:W-:-:S04]  /*0260*/  LOP3.LUT R0, R18, R5, RZ, 0xfc, !PT ;  /* 0x0000000512007212 */ /* 0x000fc800078efcff */
[----:B------:R-:W-:-:S13]  /*0270*/  ISETP.LT.OR P0, PT, R0, RZ, P0 ;  /* 0x000000ff0000720c */ /* 0x000fda0000701670 */
[----:B------:R-:W-:Y:S05]  /*0280*/  @P0 EXIT ;  /* 0x000000000000094d */ /* 0x000fea0003800000 */
[----:B------:R-:W0:Y:S01]  /*0290*/  S2UR UR44, SR_CTAID.Z ;  /* 0x00000000002c79c3 */ /* 0x000e220000002700 */
[----:B------:R-:W1:Y:S01]  /*02a0*/  LDCU UR16, c[0x0][0x38c] ;  /* 0x00007180ff1077ac */ /* 0x000e620008000800 */
[----:B------:R-:W-:Y:S01]  /*02b0*/  IMAD R0, R18, UR13, RZ ;  /* 0x0000000d12007c24 */ /* 0x000fe2000f8e02ff */
[----:B------:R-:W-:Y:S01]  /*02c0*/  SHF.R.S32.HI R9, RZ, 0x1f, R5 ;  /* 0x0000001fff097819 */ /* 0x000fe20000011405 */
[----:B------:R-:W-:Y:S01]  /*02d0*/  USHF.R.S32.HI UR10, URZ, 0x1f, UR12 ;  /* 0x0000001fff0a7899 */ /* 0x000fe2000801140c */
[----:B------:R-:W2:Y:S03]  /*02e0*/  LDCU UR40, c[0x0][0x384] ;  /* 0x00007080ff2877ac */ /* 0x000ea60008000800 */
[----:B------:R-:W3:Y:S01]  /*02f0*/  S2UR UR11, SR_CTAID.Y ;  /* 0x00000000000b79c3 */ /* 0x000ee20000002600 */
[----:B------:R-:W-:Y:S01]  /*0300*/  SHF.R.S32.HI R4, RZ, 0x1f, R0 ;  /* 0x0000001fff047819 */ /* 0x000fe20000011400 */
[----:B------:R-:W-:Y:S01]  /*0310*/  USHF.R.S32.HI UR17, URZ, 0x1f, UR13 ;  /* 0x0000001fff117899 */ /* 0x000fe2000801140d */
[----:B------:R-:W4:Y:S01]  /*0320*/  LDCU.64 UR20, c[0x0][0x3b0] ;  /* 0x00007600ff1477ac */ /* 0x000f220008000a00 */
[----:B-1----:R-:W-:-:S02]  /*0330*/  USHF.R.S32.HI UR6, URZ, 0x1f, UR16 ;  /* 0x0000001fff067899 */ /* 0x002fc40008011410 */
[----:B0-----:R-:W-:Y:S02]  /*0340*/  UIMAD.WIDE.U32 UR4, UR44, UR16, URZ ;  /* 0x000000102c0472a5 */ /* 0x001fe4000f8e00ff */
[----:B------:R-:W-:Y:S02]  /*0350*/  UIMAD UR6, UR6, UR44, URZ ;  /* 0x0000002c060672a4 */ /* 0x000fe4000f8e02ff */
[----:B--2---:R-:W-:Y:S02]  /*0360*/  UISETP.GE.AND UP0, UPT, UR40, 0x1, UPT ;  /* 0x000000012800788c */ /* 0x004fe4000bf06270 */
[----:B------:R-:W-:Y:S02]  /*0370*/  UIADD3 UR5, UPT, UPT, UR5, UR6, URZ ;  /* 0x0000000605057290 */ /* 0x000fe4000fffe0ff */
[----:B---3--:R-:W-:Y:S02]  /*0380*/  UIMAD.WIDE.U32 UR8, UR11, UR12, URZ ;  /* 0x0000000c0b0872a5 */ /* 0x008fe4000f8e00ff */
[----:B------:R-:W-:Y:S01]  /*0390*/  UIMAD UR7, UR10, UR11, URZ ;  /* 0x0000000b0a0772a4 */ /* 0x000fe2000f8e02ff */
[----:B------:R-:W-:Y:S01]  /*03a0*/  PLOP3.LUT P3, PT, PT, PT, UP0, 0x80, 0x8 ;  /* 0x000000000008781c */ /* 0x000fe20003f6f008 */
[----:B------:R-:W-:-:S02]  /*03b0*/  UIMAD UR5, UR5, UR12, URZ ;  /* 0x0000000c050572a4 */ /* 0x000fc4000f8e02ff */
[----:B------:R-:W-:Y:S02]  /*03c0*/  UIADD3 UR9, UPT, UPT, UR9, UR7, URZ ;  /* 0x0000000709097290 */ /* 0x000fe4000fffe0ff */
[----:B------:R-:W-:Y:S02]  /*03d0*/  UIMAD.WIDE.U32 UR6, UR4, UR12, URZ ;  /* 0x0000000c040672a5 */ /* 0x000fe4000f8e00ff */
[----:B------:R-:W-:Y:S02]  /*03e0*/  UIMAD UR9, UR9, UR13, URZ ;  /* 0x0000000d090972a4 */ /* 0x000fe4000f8e02ff */
[----:B------:R-:W-:Y:S02]  /*03f0*/  UIMAD UR4, UR10, UR4, UR5 ;  /* 0x000000040a0472a4 */ /* 0x000fe4000f8e0205 */
[----:B------:R-:W-:Y:S02]  /*0400*/  UIMAD.WIDE.U32 UR14, UR8, UR13, URZ ;  /* 0x0000000d080e72a5 */ /* 0x000fe4000f8e00ff */
[----:B------:R-:W-:-:S02]  /*0410*/  UIMAD UR9, UR17, UR8, UR9 ;  /* 0x00000008110972a4 */ /* 0x000fc4000f8e0209 */
[----:B------:R-:W-:Y:S02]  /*0420*/  UIADD3 UR4, UPT, UPT, UR7, UR4, URZ ;  /* 0x0000000407047290 */ /* 0x000fe4000fffe0ff */
[----:B------:R-:W-:Y:S02]  /*0430*/  UIADD3 UR9, UPT, UPT, UR15, UR9, URZ ;  /* 0x000000090f097290 */ /* 0x000fe4000fffe0ff */
[----:B------:R-:W-:Y:S01]  /*0440*/  UIMAD UR4, UR4, UR13, URZ ;  /* 0x0000000d040472a4 */ /* 0x000fe2000f8e02ff */
[----:B------:R-:W-:Y:S02]  /*0450*/  UMOV UR8, UR14 ;  /* 0x0000000e00087c82 */ /* 0x000fe40008000000 */
[----:B------:R-:W-:Y:S02]  /*0460*/  UIMAD.WIDE.U32 UR18, UR6, UR13, UR8 ;  /* 0x0000000d061272a5 */ /* 0x000fe4000f8e0008 */
[----:B------:R-:W-:-:S04]  /*0470*/  UIMAD UR4, UR17, UR6, UR4 ;  /* 0x00000006110472a4 */ /* 0x000fc8000f8e0204 */
[----:B------:R-:W-:Y:S01]  /*0480*/  UIADD3 UR4, UPT, UPT, UR19, UR4, URZ ;  /* 0x0000000413047290 */ /* 0x000fe2000fffe0ff */
[----:B------:R-:W-:-:S04]  /*0490*/  IADD3 R3, P0, P1, R0, UR18, R5 ;  /* 0x0000001200037c10 */ /* 0x000fc8000f91e005 */
[----:B----4-:R-:W-:Y:S02]  /*04a0*/  LEA R2, P2, R3, UR20, 0x2 ;  /* 0x0000001403027c11 */ /* 0x010fe4000f8410ff */
[----:B------:R-:W-:-:S04]  /*04b0*/  IADD3.X R4, PT, PT, R4, UR4, R9, P0, P1 ;  /* 0x0000000404047c10 */ /* 0x000fc800087e2409 */
[----:B------:R-:W-:Y:S01]  /*04c0*/  LEA.HI.X R3, R3, UR21, R4, 0x2, P2 ;  /* 0x0000001503037c11 */ /* 0x000fe200090f1404 */
[----:B------:R-:W-:Y:S06]  /*04d0*/  @!P3 EXIT ;  /* 0x000000000000b94d */ /* 0x000fec0003800000 */
[----:B------:R-:W0:Y:S01]  /*04e0*/  LDCU.64 UR6, c[0x0][0x3d0] ;  /* 0x00007a00ff0677ac */ /* 0x000e220008000a00 */
[----:B------:R-:W-:Y:S01]  /*04f0*/  IMAD.IADD R0, R5, 0x1, R0 ;  /* 0x0000000105007824 */ /* 0x000fe200078e0200 */
[----:B------:R-:W1:Y:S01]  /*0500*/  LDC R11, c[0x0][0x3a8] ;  /* 0x0000ea00ff0b7b82 */ /* 0x000e620000000800 */
[----:B------:R-:W-:Y:S01]  /*0510*/  UIMAD UR4, UR12, UR13, URZ ;  /* 0x0000000d0c0472a4 */ /* 0x000fe2000f8e02ff */
[----:B------:R-:W2:Y:S05]  /*0520*/  LDCU.64 UR36, c[0x0][0x358] ;  /* 0x00006b00ff2477ac */ /* 0x000eaa0008000a00 */
[----:B------:R-:W-:Y:S01]  /*0530*/  IMAD.U32 R7, RZ, RZ, UR4 ;  /* 0x00000004ff077e24 */ /* 0x000fe2000f8e00ff */
[----:B------:R-:W3:Y:S03]  /*0540*/  LDCU UR10, c[0x0][0x388] ;  /* 0x00007100ff0a77ac */ /* 0x000ee60008000800 */
[----:B------:R-:W-:-:S05]  /*0550*/  IMAD R0, R7, UR44, R0 ;  /* 0x0000002c07007c24 */ /* 0x000fca000f8e0200 */
[----:B0-----:R-:W-:-:S04]  /*0560*/  IADD3 R6, P0, PT, R0, UR6, RZ ;  /* 0x0000000600067c10 */ /* 0x001fc8000ff1e0ff */
[----:B------:R-:W-:Y:S01]  /*0570*/  LEA.HI.X.SX32 R7, R0, UR7, 0x1, P0 ;  /* 0x0000000700077c11 */ /* 0x000fe200080f0eff */
[----:B--2---:R-:W2:Y:S04]  /*0580*/  LDG.E.CONSTANT R2, desc[UR36][R2.64] ;  /* 0x0000002402027981 */ /* 0x004ea8000c1e9900 */
[----:B------:R0:W4:Y:S01]  /*0590*/  LDG.E.U8.CONSTANT R8, desc[UR36][R6.64] ;  /* 0x0000002406087981 */ /* 0x000122000c1e9100 */
[----:B---3--:R-:W3:Y:S08]  /*05a0*/  I2F.U32.RP R0, UR10 ;  /* 0x0000000a00007d06 */ /* 0x008ef00008209000 */
[----:B---3--:R-:W3:Y:S02]  /*05b0*/  MUFU.RCP R0, R0 ;  /* 0x0000000000007308 */ /* 0x008ee40000001000 */
[----:B---3--:R-:W-:-:S06]  /*05c0*/  VIADD R4, R0, 0xffffffe ;  /* 0x0ffffffe00047836 */ /* 0x008fcc0000000000 */
[----:B------:R-:W3:Y:S02]  /*05d0*/  F2I.FTZ.U32.TRUNC.NTZ R4, R4 ;  /* 0x0000000400047305 */ /* 0x000ee4000021f000 */
[----:B---3--:R-:W-:Y:S01]  /*05e0*/  R2UR UR5, R4 ;  /* 0x00000000040572ca */ /* 0x008fe200000e0000 */
[----:B------:R-:W-:-:S12]  /*05f0*/  UMOV UR4, URZ ;  /* 0x000000ff00047c82 */ /* 0x000fd80008000000 */
[----:B------:R-:W-:-:S04]  /*0600*/  UIADD3 UR6, UPT, UPT, URZ, -UR5, URZ ;  /* 0x80000005ff067290 */ /* 0x000fc8000fffe0ff */
[----:B------:R-:W-:-:S04]  /*0610*/  UIMAD UR6, UR6, UR10, URZ ;  /* 0x0000000a060672a4 */ /* 0x000fc8000f8e02ff */
[----:B------:R-:W-:-:S04]  /*0620*/  UIMAD.WIDE.U32 UR4, UR5, UR6, UR4 ;  /* 0x00000006050472a5 */ /* 0x000fc8000f8e0004 */
[----:B------:R-:W-:-:S04]  /*0630*/  UIMAD.WIDE.U32 UR4, UR5, UR44, URZ ;  /* 0x0000002c050472a5 */ /* 0x000fc8000f8e00ff */
[----:B------:R-:W-:-:S04]  /*0640*/  UIADD3 UR4, UPT, UPT, -UR5, URZ, URZ ;  /* 0x000000ff05047290 */ /* 0x000fc8000fffe1ff */
[----:B------:R-:W-:-:S04]  /*0650*/  UIMAD UR4, UR10, UR4, UR44 ;  /* 0x000000040a0472a4 */ /* 0x000fc8000f8e022c */
[----:B------:R-:W-:Y:S01]  /*0660*/  UISETP.GE.U32.AND UP0, UPT, UR4, UR10, UPT ;  /* 0x0000000a0400728c */ /* 0x000fe2000bf06070 */
[----:B0-----:R-:W-:Y:S02]  /*0670*/  IADD3 R6, P0, PT, R5, UR14, RZ ;  /* 0x0000000e05067c10 */ /* 0x001fe4000ff1e0ff */
[----:B------:R-:W-:Y:S01]  /*0680*/  SHF.R.S32.HI R0, RZ, 0x1f, R18 ;  /* 0x0000001fff007819 */ /* 0x000fe20000011412 */
[----:B------:R-:W-:Y:S01]  /*0690*/  UIMAD UR7, UR12, UR16, URZ ;  /* 0x000000100c0772a4 */ /* 0x000fe2000f8e02ff */
[----:B------:R-:W-:Y:S01]  /*06a0*/  IADD3.X R7, PT, PT, R9, UR9, RZ, P0, !PT ;  /* 0x0000000909077c10 */ /* 0x000fe200087fe4ff */
[----:B------:R-:W-:-:S05]  /*06b0*/  UIMAD UR6, UR40, UR10, URZ ;  /* 0x0000000a280672a4 */ /* 0x000fca000f8e02ff */
[----:B------:R-:W-:Y:S01]  /*06c0*/  @UP0 UIADD3 UR4, UPT, UPT, UR4, -UR10, URZ ;  /* 0x8000000a04040290 */ /* 0x000fe2000fffe0ff */
[----:B------:R-:W-:Y:S01]  /*06d0*/  IMAD R9, R0, UR13, RZ ;  /* 0x0000000d00097c24 */ /* 0x000fe2000f8e02ff */
[----:B------:R-:W-:Y:S02]  /*06e0*/  UISETP.NE.U32.AND UP2, UPT, UR10, URZ, UPT ;  /* 0x000000ff0a00728c */ /* 0x000fe4000bf45070 */
[----:B------:R-:W-:Y:S02]  /*06f0*/  UISETP.GE.U32.AND UP1, UPT, UR4, UR10, UPT ;  /* 0x0000000a0400728c */ /* 0x000fe4000bf26070 */
[----:B------:R-:W-:Y:S01]  /*0700*/  UIMAD UR4, UR6, UR7, URZ ;  /* 0x00000007060472a4 */ /* 0x000fe2000f8e02ff */
[----:B------:R-:W0:Y:S01]  /*0710*/  LDCU.U8 UR9, c[0x0][0x3e4] ;  /* 0x00007c80ff0977ac */ /* 0x000e220008000000 */
[C---:B------:R-:W-:Y:S01]  /*0720*/  IMAD R9, R18.reuse, UR17, R9 ;  /* 0x0000001112097c24 */ /* 0x040fe2000f8e0209 */
[----:B------:R-:W-:Y:S01]  /*0730*/  @UP0 UIADD3 UR5, UPT, UPT, UR5, 0x1, URZ ;  /* 0x0000000105050890 */ /* 0x000fe2000fffe0ff */
[----:B------:R-:W3:Y:S01]  /*0740*/  LDCU UR14, c[0x0][0x380] ;  /* 0x00007000ff0e77ac */ /* 0x000ee20008000800 */
[----:B------:R-:W-:Y:S01]  /*0750*/  IMAD.WIDE.U32 R6, R18, UR13, R6 ;  /* 0x0000000d12067c25 */ /* 0x000fe2000f8e0006 */
[----:B------:R-:W-:-:S03]  /*0760*/  UIMAD UR4, UR4, UR13, URZ ;  /* 0x0000000d040472a4 */ /* 0x000fc6000f8e02ff */
[----:B------:R-:W-:Y:S02]  /*0770*/  @UP1 UIADD3 UR5, UPT, UPT, UR5, 0x1, URZ ;  /* 0x0000000105051890 */ /* 0x000fe4000fffe0ff */
[----:B------:R-:W-:Y:S02]  /*0780*/  USHF.R.S32.HI UR8, URZ, 0x1f, UR4 ;  /* 0x0000001fff087899 */ /* 0x000fe40008011404 */
[----:B------:R-:W-:Y:S01]  /*0790*/  @!UP2 ULOP3.LUT UR5, URZ, UR10, URZ, 0x33, !UPT ;  /* 0x0000000aff05a292 */ /* 0x000fe2000f8e33ff */
[----:B------:R-:W-:Y:S02]  /*07a0*/  IMAD.IADD R7, R7, 0x1, R9 ;  /* 0x0000000107077824 */ /* 0x000fe400078e0209 */
[----:B------:R-:W-:Y:S01]  /*07b0*/  IMAD.U32 R13, RZ, RZ, UR4 ;  /* 0x00000004ff0d7e24 */ /* 0x000fe2000f8e00ff */
[----:B------:R-:W-:Y:S02]  /*07c0*/  UIMAD UR8, UR5, UR8, URZ ;  /* 0x00000008050872a4 */ /* 0x000fe4000f8e02ff */
[----:B------:R-:W-:Y:S01]  /*07d0*/  UIMAD UR7, UR7, UR13, URZ ;  /* 0x0000000d070772a4 */ /* 0x000fe2000f8e02ff */
[----:B------:R-:W-:Y:S01]  /*07e0*/  IMAD.WIDE.U32 R6, R13, UR5, R6 ;  /* 0x000000050d067c25 */ /* 0x000fe2000f8e0006 */
[----:B------:R-:W-:-:S02]  /*07f0*/  UIADD3 UR4, UPT, UPT, -UR5, URZ, URZ ;  /* 0x000000ff05047290 */ /* 0x000fc4000fffe1ff */
[----:B0-----:R-:W-:Y:S01]  /*0800*/  UPRMT UR9, UR9, 0x8880, URZ ;  /* 0x0000888009097896 */ /* 0x001fe200080000ff */
[----:B------:R-:W-:Y:S01]  /*0810*/  VIADD R7, R7, UR8 ;  /* 0x0000000807077c36 */ /* 0x000fe20008000000 */
[----:B------:R-:W-:Y:S02]  /*0820*/  UIMAD UR4, UR10, UR4, UR44 ;  /* 0x000000040a0472a4 */ /* 0x000fe4000f8e022c */
[----:B------:R-:W-:Y:S02]  /*0830*/  USHF.R.S32.HI UR8, URZ, 0x1f, UR7 ;  /* 0x0000001fff087899 */ /* 0x000fe40008011407 */
[----:B------:R-:W-:Y:S01]  /*0840*/  IMAD.U32 R35, RZ, RZ, UR7 ;  /* 0x00000007ff237e24 */ /* 0x000fe2000f8e00ff */
[----:B------:R-:W-:Y:S02]  /*0850*/  UIMAD UR6, UR5, UR6, URZ ;  /* 0x00000006050672a4 */ /* 0x000fe4000f8e02ff */
[----:B---3--:R-:W-:Y:S01]  /*0860*/  UISETP.GE.AND UP0, UPT, UR5, UR14, UPT ;  /* 0x0000000e0500728c */ /* 0x008fe2000bf06270 */
[----:B-1----:R-:W-:Y:S01]  /*0870*/  IMAD R16, R5, R11, RZ ;  /* 0x0000000b05107224 */ /* 0x002fe200078e02ff */
[----:B------:R-:W-:Y:S01]  /*0880*/  UIMAD UR40, UR16, UR40, URZ ;  /* 0x00000028102872a4 */ /* 0x000fe2000f8e02ff */
[----:B------:R-:W-:Y:S01]  /*0890*/  IMAD.WIDE.U32 R34, R35, UR4, R6 ;  /* 0x0000000423227c25 */ /* 0x000fe2000f8e0006 */
[----:B------:R-:W-:-:S02]  /*08a0*/  UIADD3 UR6, UPT, UPT, UR4, UR6, URZ ;  /* 0x0000000604067290 */ /* 0x000fc4000fffe0ff */
[----:B------:R-:W-:Y:S01]  /*08b0*/  UISETP.LT.U32.AND UP0, UPT, UR11, UR16, !UP0 ;  /* 0x000000100b00728c */ /* 0x000fe2000c701070 */
[----:B------:R-:W-:Y:S01]  /*08c0*/  IMAD.U32 R5, RZ, RZ, UR8 ;  /* 0x00000008ff057e24 */ /* 0x000fe2000f8e00ff */
[----:B------:R-:W-:Y:S01]  /*08d0*/  UMOV UR7, UR9 ;  /* 0x0000000900077c82 */ /* 0x000fe20008000000 */
[----:B------:R-:W-:Y:S01]  /*08e0*/  IMAD R18, R18, R11, RZ ;  /* 0x0000000b12127224 */ /* 0x000fe200078e02ff */
[----:B------:R-:W-:Y:S01]  /*08f0*/  UIMAD UR40, UR5, UR40, UR11 ;  /* 0x00000028052872a4 */ /* 0x000fe2000f8e020b */
[----:B------:R-:W-:Y:S01]  /*0900*/  IMAD R24, R5, UR4, R35 ;  /* 0x0000000405187c24 */ /* 0x000fe2000f8e0223 */
[----:B------:R-:W-:Y:S01]  /*0910*/  USHF.L.U32 UR41, UR6, 0x1, URZ ;  /* 0x0000000106297899 */ /* 0x000fe200080006ff */
[----:B------:R-:W-:Y:S01]  /*0920*/  BSSY.RECONVERGENT B0, `(.L_x_0) ;  /* 0x0000014000007945 */ /* 0x000fe20003800200 */
[----:B------:R-:W-:Y:S01]  /*0930*/  UP2UR UR45, UPR, URZ, 0x1 ;  /* 0x00000001ff2d7883 */ /* 0x000fe20008000000 */
[----:B------:R-:W-:Y:S01]  /*0940*/  ISETP.GE.AND P1, PT, R11, 0x1, PT ;  /* 0x000000010b00780c */ /* 0x000fe20003f26270 */
[----:B------:R-:W-:-:S02]  /*0950*/  IMAD.IADD R19, R18, 0x1, R11 ;  /* 0x0000000112137824 */ /* 0x000fc400078e020b */
[----:B------:R-:W-:Y:S01]  /*0960*/  IMAD.IADD R22, R16, 0x1, R11 ;  /* 0x0000000110167824 */ /* 0x000fe200078e020b */
[----:B----4-:R-:W0:Y:S08]  /*0970*/  I2F.U16 R3, R8 ;  /* 0x0000000800037306 */ /* 0x010e300000101000 */
[----:B0-----:R-:W0:Y:S08]  /*0980*/  MUFU.RCP R0, R3 ;  /* 0x0000000300007308 */ /* 0x001e300000001000 */
[----:B--2---:R-:W1:Y:S01]  /*0990*/  FCHK P2, R2, R3 ;  /* 0x0000000302007302 */ /* 0x004e620000040000 */
[----:B------:R-:W-:Y:S01]  /*09a0*/  ISETP.NE.AND P0, PT, R8, RZ, PT ;  /* 0x000000ff0800720c */ /* 0x000fe20003f05270 */
[----:B0-----:R-:W-:-:S04]  /*09b0*/  FFMA R9, -R3, R0, 1 ;  /* 0x3f80000003097423 */ /* 0x001fc80000000100 */
[----:B------:R-:W-:-:S04]  /*09c0*/  FFMA R9, R0, R9, R0 ;  /* 0x0000000900097223 */ /* 0x000fc80000000000 */
[----:B------:R-:W-:Y:S01]  /*09d0*/  FFMA R0, R2, R9, RZ ;  /* 0x0000000902007223 */ /* 0x000fe200000000ff */
[----:B------:R-:W-:-:S03]  /*09e0*/  ISETP.NE.AND P0, PT, RZ, UR7, P0 ;  /* 0x00000007ff007c0c */ /* 0x000fc60008705270 */
[----:B------:R-:W-:Y:S01]  /*09f0*/  FFMA R17, -R3, R0, R2 ;  /* 0x0000000003117223 */ /* 0x000fe20000000102 */
[----:B------:R-:W-:-:S03]  /*0a00*/  P2R R32, PR, RZ, 0x1 ;  /* 0x00000001ff207803 */ /* 0x000fc60000000000 */
[----:B------:R-:W-:Y:S01]  /*0a10*/  FFMA R17, R9, R17, R0 ;  /* 0x0000001109117223 */ /* 0x000fe20000000000 */
[----:B-1----:R-:W-:Y:S06]  /*0a20*/  @!P2 BRA `(.L_x_1) ;  /* 0x00000000000ca947 */ /* 0x002fec0003800000 */
[----:B------:R-:W-:-:S07]  /*0a30*/  MOV R4, 0xa50 ;  /* 0x00000a5000047802 */ /* 0x000fce0000000f00 */
[----:B------:R-:W-:Y:S05]  /*0a40*/  CALL.REL.NOINC `($__internal_0_$__cuda_sm3x_div_rn_noftz_f32_slowpath) ;  /* 0x0000003800007944 */ /* 0x000fea0003c00000 */
[----:B------:R-:W-:-:S07]  /*0a50*/  IMAD.MOV.U32 R17, RZ, RZ, R0 ;  /* 0x000000ffff117224 */ /* 0x000fce00078e0000 */
.L_x_1:
[----:B------:R-:W-:Y:S05]  /*0a60*/  BSYNC.RECONVERGENT B0 ;  /* 0x0000000000007941 */ /* 0x000fea0003800200 */
.L_x_0:
[----:B------:R-:W-:Y:S05]  /*0a70*/  @!P1 EXIT ;  /* 0x000000000000994d */ /* 0x000fea0003800000 */
[----:B------:R-:W0:Y:S01]  /*0a80*/  LDCU UR42, c[0x0][0x388] ;  /* 0x00007100ff2a77ac */ /* 0x000e220008000800 */
[----:B------:R-:W-:Y:S01]  /*0a90*/  ISETP.NE.AND P0, PT, R32, RZ, PT ;  /* 0x000000ff2000720c */ /* 0x000fe20003f05270 */
[----:B------:R-:W-:Y:S01]  /*0aa0*/  IMAD.MOV.U32 R25, RZ, RZ, RZ ;  /* 0x000000ffff197224 */ /* 0x000fe200078e00ff */
[----:B------:R-:W0:Y:S02]  /*0ab0*/  LDCU UR4, c[0x0][0x380] ;  /* 0x00007000ff0477ac */ /* 0x000e240008000800 */
[----:B------:R-:W-:Y:S01]  /*0ac0*/  FSEL R23, R17, R2, P0 ;  /* 0x0000000211177208 */ /* 0x000fe20000000000 */
[----:B------:R-:W1:Y:S01]  /*0ad0*/  LDCU UR43, c[0x0][0x39c] ;  /* 0x00007380ff2b77ac */ /* 0x000e620008000800 */
[----:B0-----:R-:W-:Y:S02]  /*0ae0*/  UIMAD UR42, UR42, UR4, URZ ;  /* 0x000000042a2a72a4 */ /* 0x001fe4000f8e02ff */
[----:B-1----:R-:W-:-:S12]  /*0af0*/  USHF.L.U32 UR43, UR43, 0x1, URZ ;  /* 0x000000012b2b7899 */ /* 0x002fd800080006ff */
.L_x_79:
[----:B------:R-:W-:Y:S01]  /*0b00*/  UISETP.NE.AND UP0, UPT, UR45, URZ, UPT ;  /* 0x000000ff2d00728c */ /* 0x000fe2000bf05270 */
[----:B------:R-:W-:Y:S08]  /*0b10*/  BSSY B9, `(.L_x_2) ;  /* 0x000036e000097945 */ /* 0x000ff00003800000 */
[----:B0123--:R-:W-:Y:S05]  /*0b20*/  BRA.U !UP0, `(.L_x_3) ;  /* 0x0000003508b07547 */ /* 0x00ffea000b800000 */
[----:B------:R-:W0:Y:S01]  /*0b30*/  LDCU UR10, c[0x0][0x3e0] ;  /* 0x00007c00ff0a77ac */ /* 0x000e220008000800 */
[----:B------:R-:W-:Y:S01]  /*0b40*/  IMAD.MOV.U32 R27, RZ, RZ, RZ ;  /* 0x000000ffff1b7224 */ /* 0x000fe200078e00ff */
[----:B------:R-:W1:Y:S01]  /*0b50*/  LDCU.64 UR8, c[0x0][0x388] ;  /* 0x00007100ff0877ac */ /* 0x000e620008000a00 */
[----:B------:R-:W1:Y:S01]  /*0b60*/  LDCU.64 UR4, c[0x0][0x3a0] ;  /* 0x00007400ff0477ac */ /* 0x000e620008000a00 */
[----:B------:R-:W2:Y:S01]  /*0b70*/  LDCU UR11, c[0x0][0x3a8] ;  /* 0x00007500ff0b77ac */ /* 0x000ea20008000800 */
[----:B------:R-:W3:Y:S01]  /*0b80*/  LDCU UR12, c[0x0][0x38c] ;  /* 0x00007180ff0c77ac */ /* 0x000ee20008000800 */
[----:B0-----:R-:W-:Y:S01]  /*0b90*/  ISETP.NE.AND P0, PT, RZ, UR10, PT ;  /* 0x0000000aff007c0c */ /* 0x001fe2000bf05270 */
[----:B-1----:R-:W-:Y:S01]  /*0ba0*/  UIMAD UR4, UR4, UR9, URZ ;  /* 0x00000009040472a4 */ /* 0x002fe2000f8e02ff */
[----:B------:R-:W0:Y:S11]  /*0bb0*/  LDCU UR9, c[0x0][0x3e8] ;  /* 0x00007d00ff0977ac */ /* 0x000e360008000800 */
[----:B------:R-:W1:Y:S01]  /*0bc0*/  @!P0 LDC.64 R4, c[0x0][0x3c8] ;  /* 0x0000f200ff048b82 */ /* 0x000e620000000a00 */
[----:B------:R-:W-:-:S04]  /*0bd0*/  UIMAD UR4, UR4, UR5, URZ ;  /* 0x00000005040472a4 */ /* 0x000fc8000f8e02ff */
[----:B------:R-:W-:-:S06]  /*0be0*/  UIMAD UR4, UR4, UR8, URZ ;  /* 0x00000008040472a4 */ /* 0x000fcc000f8e02ff */
[----:B------:R-:W-:Y:S01]  /*0bf0*/  @!P0 IMAD R3, R25, UR4, RZ ;  /* 0x0000000419038c24 */ /* 0x000fe2000f8e02ff */
[----:B--2---:R-:W2:Y:S04]  /*0c00*/  I2F.U32.RP R0, UR11 ;  /* 0x0000000b00007d06 */ /* 0x004ea80008209000 */
[----:B------:R-:W4:Y:S01]  /*0c10*/  LDCU.128 UR4, c[0x0][0x390] ;  /* 0x00007200ff0477ac */ /* 0x000f220008000c00 */
[--C-:B-1----:R-:W-:Y:S02]  /*0c20*/  @!P0 IADD3 R4, P1, P2, R34, R4, R3.reuse ;  /* 0x0000000422048210 */ /* 0x102fe40007a3e003 */
[----:B------:R-:W-:-:S04]  /*0c30*/  @!P0 SHF.R.S32.HI R3, RZ, 0x1f, R3 ;  /* 0x0000001fff038819 */ /* 0x000fc80000011403 */
[----:B------:R-:W-:-:S05]  /*0c40*/  @!P0 IADD3.X R5, PT, PT, R24, R5, R3, P1, P2 ;  /* 0x0000000518058210 */ /* 0x000fca0000fe4403 */
[----:B------:R-:W5:Y:S01]  /*0c50*/  @!P0 LDG.E.U8.CONSTANT R27, desc[UR36][R4.64] ;  /* 0x00000024041b8981 */ /* 0x000f62000c1e9100 */
[----:B--2---:R-:W1:Y:S01]  /*0c60*/  MUFU.RCP R0, R0 ;  /* 0x0000000000007308 */ /* 0x004e620000001000 */
[----:B------:R-:W-:Y:S01]  /*0c70*/  ISETP.NE.U32.AND P2, PT, RZ, UR11, PT ;  /* 0x0000000bff007c0c */ /* 0x000fe2000bf45070 */
[----:B------:R-:W-:Y:S02]  /*0c80*/  USHF.L.U32 UR8, UR8, 0x1, URZ ;  /* 0x0000000108087899 */ /* 0x000fe400080006ff */
[----:B0-----:R-:W-:Y:S02]  /*0c90*/  UISETP.NE.AND UP0, UPT, UR9, URZ, UPT ;  /* 0x000000ff0900728c */ /* 0x001fe4000bf05270 */
[----:B----4-:R-:W-:Y:S02]  /*0ca0*/  UIMAD UR4, UR5, UR4, URZ ;  /* 0x00000004050472a4 */ /* 0x010fe4000f8e02ff */
[----:B------:R-:W-:Y:S01]  /*0cb0*/  IMAD.U32 R28, RZ, RZ, UR8 ;  /* 0x00000008ff1c7e24 */ /* 0x000fe2000f8e00ff */
[----:B------:R-:W-:-:S03]  /*0cc0*/  UIMAD UR6, UR7, UR6, URZ ;  /* 0x00000006070672a4 */ /* 0x000fc6000f8e02ff */
[----:B------:R-:W-:-:S04]  /*0cd0*/  IMAD R28, R25, R28, UR41 ;  /* 0x00000029191c7e24 */ /* 0x000fc8000f8e021c */
[----:B------:R-:W-:Y:S02]  /*0ce0*/  IMAD R28, R28, UR6, RZ ;  /* 0x000000061c1c7c24 */ /* 0x000fe4000f8e02ff */
[----:B-1----:R-:W-:-:S04]  /*0cf0*/  VIADD R6, R0, 0xffffffe ;  /* 0x0ffffffe00067836 */ /* 0x002fc80000000000 */
[----:B------:R0:W1:Y:S02]  /*0d00*/  F2I.FTZ.U32.TRUNC.NTZ R7, R6 ;  /* 0x0000000600077305 */ /* 0x000064000021f000 */
[----:B0-----:R-:W-:Y:S02]  /*0d10*/  IMAD.MOV.U32 R6, RZ, RZ, RZ ;  /* 0x000000ffff067224 */ /* 0x001fe400078e00ff */
[----:B-1----:R-:W-:-:S04]  /*0d20*/  IMAD.MOV R3, RZ, RZ, -R7 ;  /* 0x000000ffff037224 */ /* 0x002fc800078e0a07 */
[----:B------:R-:W-:-:S04]  /*0d30*/  IMAD R3, R3, UR11, RZ ;  /* 0x0000000b03037c24 */ /* 0x000fc8000f8e02ff */
[----:B------:R-:W-:-:S06]  /*0d40*/  IMAD.HI.U32 R26, R7, R3, R6 ;  /* 0x00000003071a7227 */ /* 0x000fcc00078e0006 */
[----:B-----5:R-:W-:-:S04]  /*0d50*/  IMAD.HI.U32 R26, R26, R27, RZ ;  /* 0x0000001b1a1a7227 */ /* 0x020fc800078e00ff */
[----:B------:R-:W-:-:S04]  /*0d60*/  IMAD.MOV R4, RZ, RZ, -R26 ;  /* 0x000000ffff047224 */ /* 0x000fc800078e0a1a */
[----:B------:R-:W-:Y:S02]  /*0d70*/  IMAD R3, R4, UR11, R27 ;  /* 0x0000000b04037c24 */ /* 0x000fe4000f8e021b */
[----:B---3--:R-:W-:-:S03]  /*0d80*/  IMAD.U32 R4, RZ, RZ, UR12 ;  /* 0x0000000cff047e24 */ /* 0x008fc6000f8e00ff */
[----:B------:R-:W-:Y:S01]  /*0d90*/  ISETP.GE.U32.AND P0, PT, R3, UR11, PT ;  /* 0x0000000b03007c0c */ /* 0x000fe2000bf06070 */
[----:B------:R-:W-:-:S04]  /*0da0*/  IMAD R29, R25, R4, UR40 ;  /* 0x00000028191d7e24 */ /* 0x000fc8000f8e0204 */
[----:B------:R-:W-:-:S08]  /*0db0*/  IMAD R29, R29, UR4, RZ ;  /* 0x000000041d1d7c24 */ /* 0x000fd0000f8e02ff */
[----:B------:R-:W-:Y:S02]  /*0dc0*/  @P0 VIADD R3, R3, -UR11 ;  /* 0x8000000b03030c36 */ /* 0x000fe40008000000 */
[----:B------:R-:W-:-:S03]  /*0dd0*/  @P0 VIADD R26, R26, 0x1 ;  /* 0x000000011a1a0836 */ /* 0x000fc60000000000 */
[----:B------:R-:W-:-:S13]  /*0de0*/  ISETP.GE.U32.AND P1, PT, R3, UR11, PT ;  /* 0x0000000b03007c0c */ /* 0x000fda000bf26070 */
[----:B------:R-:W-:Y:S01]  /*0df0*/  @P1 VIADD R26, R26, 0x1 ;  /* 0x000000011a1a1836 */ /* 0x000fe20000000000 */
[----:B------:R-:W-:-:S05]  /*0e00*/  @!P2 LOP3.LUT R26, RZ, UR11, RZ, 0x33, !PT ;  /* 0x0000000bff1aac12 */ /* 0x000fca000f8e33ff */
[----:B------:R-:W-:-:S04]  /*0e10*/  IMAD.MOV R0, RZ, RZ, -R26 ;  /* 0x000000ffff007224 */ /* 0x000fc800078e0a1a */
[----:B------:R-:W-:Y:S01]  /*0e20*/  IMAD R27, R0, UR11, R27 ;  /* 0x0000000b001b7c24 */ /* 0x000fe2000f8e021b */
[----:B------:R-:W-:Y:S06]  /*0e30*/  BRA.U UP0, `(.L_x_4) ;  /* 0x0000001500207547 */ /* 0x000fec000b800000 */
[----:B------:R-:W-:-:S09]  /*0e40*/  UISETP.NE.AND UP0, UPT, UR10, URZ, UPT ;  /* 0x000000ff0a00728c */ /* 0x000fd2000bf05270 */
[----:B------:R-:W-:Y:S05]  /*0e50*/  BRA.U !UP0, `(.L_x_5) ;  /* 0x00000009087c7547 */ /* 0x000fea000b800000 */
[----:B------:R-:W0:Y:S01]  /*0e60*/  LDCU.U8 UR4, c[0x0][0x3e4] ;  /* 0x00007c80ff0477ac */ /* 0x000e220008000000 */
[----:B------:R-:W-:Y:S01]  /*0e70*/  IMAD.MOV.U32 R30, RZ, RZ, R18 ;  /* 0x000000ffff1e7224 */ /* 0x000fe200078e0012 */
[----:B0-----:R-:W-:-:S04]  /*0e80*/  UPRMT UR4, UR4, 0x8880, URZ ;  /* 0x0000888004047896 */ /* 0x001fc800080000ff */
[----:B------:R-:W-:-:S09]  /*0e90*/  UISETP.NE.AND UP0, UPT, UR4, URZ, UPT ;  /* 0x000000ff0400728c */ /* 0x000fd2000bf05270 */
[----:B------:R-:W-:Y:S05]  /*0ea0*/  BRA.U !UP0, `(.L_x_6) ;  /* 0x0000000508307547 */ /* 0x000fea000b800000 */
[----:B------:R-:W-:Y:S01]  /*0eb0*/  BSSY B8, `(.L_x_7) ;  /* 0x000004a000087945 */ /* 0x000fe20003800000 */
[----:B------:R-:W-:-:S07]  /*0ec0*/  IMAD.MOV.U32 R30, RZ, RZ, R18 ;  /* 0x000000ffff1e7224 */ /* 0x000fce00078e0012 */
.L_x_13:
[----:B------:R-:W-:Y:S01]  /*0ed0*/  BSSY B7, `(.L_x_8) ;  /* 0x0000044000077945 */ /* 0x000fe20003800000 */
[----:B------:R-:W-:Y:S01]  /*0ee0*/  SHF.R.S32.HI R26, RZ, 0x1f, R28 ;  /* 0x0000001fff1a7819 */ /* 0x000fe2000001141c */
[----:B0-----:R-:W-:-:S07]  /*0ef0*/  IMAD.MOV.U32 R27, RZ, RZ, R16 ;  /* 0x000000ffff1b7224 */ /* 0x001fce00078e0010 */
.L_x_12:
[----:B------:R-:W-:Y:S05]  /*0f00*/  YIELD ;  /* 0x0000000000007946 */ /* 0x000fea0003800000 */
[----:B------:R-:W-:-:S09]  /*0f10*/  UISETP.GE.AND UP0, UPT, UR44, UR42, UPT ;  /* 0x0000002a2c00728c */ /* 0x000fd2000bf06270 */
[----:B0-----:R-:W-:Y:S05]  /*0f20*/  BRA.U UP0, `(.L_x_9) ;  /* 0x0000000100ec7547 */ /* 0x001fea000b800000 */
[----:B------:R-:W0:Y:S01]  /*0f30*/  LDCU.64 UR4, c[0x0][0x398] ;  /* 0x00007300ff0477ac */ /* 0x000e220008000a00 */
[----:B------:R-:W-:Y:S01]  /*0f40*/  LOP3.LUT R0, R27, R30, RZ, 0xfc, !PT ;  /* 0x0000001e1b007212 */ /* 0x000fe200078efcff */
[----:B------:R-:W-:Y:S01]  /*0f50*/  BSSY.RECONVERGENT B6, `(.L_x_9) ;  /* 0x0000038000067945 */ /* 0x000fe20003800200 */
[----:B0-----:R-:W-:-:S04]  /*0f60*/  ISETP.GE.AND P0, PT, R30, UR4, PT ;  /* 0x000000041e007c0c */ /* 0x001fc8000bf06270 */
[----:B------:R-:W-:-:S04]  /*0f70*/  ISETP.GE.OR P0, PT, R27, UR5, P0 ;  /* 0x000000051b007c0c */ /* 0x000fc80008706670 */
[----:B------:R-:W-:-:S13]  /*0f80*/  ISETP.LT.OR P0, PT, R0, RZ, P0 ;  /* 0x000000ff0000720c */ /* 0x000fda0000701670 */
[----:B------:R-:W-:Y:S05]  /*0f90*/  @P0 BRA `(.L_x_10) ;  /* 0x0000000000cc0947 */ /* 0x000fea0003800000 */
[----:B------:R-:W-:Y:S01]  /*0fa0*/  IMAD R3, R30, UR43, RZ ;  /* 0x0000002b1e037c24 */ /* 0x000fe2000f8e02ff */
[----:B------:R-:W0:Y:S01]  /*0fb0*/  LDCU.64 UR4, c[0x0][0x3c0] ;  /* 0x00007800ff0477ac */ /* 0x000e220008000a00 */
[----:B------:R-:W-:-:S03]  /*0fc0*/  IMAD.SHL.U32 R0, R27, 0x2, RZ ;  /* 0x000000021b007824 */ /* 0x000fc600078e00ff */
[----:B------:R-:W-:-:S04]  /*0fd0*/  IADD3 R7, P0, PT, R28, R3, RZ ;  /* 0x000000031c077210 */ /* 0x000fc80007f1e0ff */
[----:B------:R-:W-:Y:S02]  /*0fe0*/  LEA.HI.X.SX32 R3, R3, R26, 0x1, P0 ;  /* 0x0000001a03037211 */ /* 0x000fe400000f0eff */
[----:B------:R-:W-:-:S04]  /*0ff0*/  IADD3 R7, P0, PT, R0, R7, RZ ;  /* 0x0000000700077210 */ /* 0x000fc80007f1e0ff */
[----:B------:R-:W-:-:S04]  /*1000*/  LEA.HI.X.SX32 R8, R0, R3, 0x1, P0 ;  /* 0x0000000300087211 */ /* 0x000fc800000f0eff */
[----:B------:R-:W-:-:S05]  /*1010*/  LEA.HI R4, P0, R8, R7, RZ, 0x1 ;  /* 0x0000000708047211 */ /* 0x000fca00078108ff */
[----:B------:R-:W-:-:S05]  /*1020*/  IMAD.X R3, RZ, RZ, R8, P0 ;  /* 0x000000ffff037224 */ /* 0x000fca00000e0608 */
[--C-:B------:R-:W-:Y:S02]  /*1030*/  SHF.R.S64 R4, R4, 0x1, R3.reuse ;  /* 0x0000000104047819 */ /* 0x100fe40000001003 */
[----:B------:R-:W-:Y:S02]  /*1040*/  SHF.R.S32.HI R0, RZ, 0x1, R3 ;  /* 0x00000001ff007819 */ /* 0x000fe40000011403 */
[----:B0-----:R-:W-:-:S04]  /*1050*/  IADD3 R4, P0, PT, R4, UR4, RZ ;  /* 0x0000000404047c10 */ /* 0x001fc8000ff1e0ff */
[----:B------:R-:W-:-:S05]  /*1060*/  IADD3.X R5, PT, PT, R0, UR5, RZ, P0, !PT ;  /* 0x0000000500057c10 */ /* 0x000fca00087fe4ff */
[----:B------:R-:W2:Y:S02]  /*1070*/  LDG.E.U8.CONSTANT R4, desc[UR36][R4.64] ;  /* 0x0000002404047981 */ /* 0x000ea4000c1e9100 */
[----:B--2---:R-:W-:-:S13]  /*1080*/  ISETP.NE.AND P0, PT, R4, RZ, PT ;  /* 0x000000ff0400720c */ /* 0x004fda0003f05270 */
[----:B------:R-:W-:Y:S05]  /*1090*/  @!P0 BRA `(.L_x_10) ;  /* 0x00000000008c8947 */ /* 0x000fea0003800000 */
[----:B------:R-:W0:Y:S01]  /*10a0*/  LDCU.64 UR4, c[0x0][0x3b8] ;  /* 0x00007700ff0477ac */ /* 0x000e220008000a00 */
[----:B------:R-:W1:Y:S01]  /*10b0*/  LDC.64 R4, c[0x0][0x390] ;  /* 0x0000e400ff047b82 */ /* 0x000e620000000a00 */
[----:B0-----:R-:W-:-:S04]  /*10c0*/  LEA R6, P0, R7, UR4, 0x2 ;  /* 0x0000000407067c11 */ /* 0x001fc8000f8010ff */
[----:B------:R-:W-:-:S05]  /*10d0*/  LEA.HI.X R7, R7, UR5, R8, 0x2, P0 ;  /* 0x0000000507077c11 */ /* 0x000fca00080f1408 */
[----:B------:R-:W2:Y:S04]  /*10e0*/  LDG.E.CONSTANT R10, desc[UR36][R6.64] ;  /* 0x00000024060a7981 */ /* 0x000ea8000c1e9900 */
[----:B------:R-:W3:Y:S01]  /*10f0*/  LDG.E.CONSTANT R11, desc[UR36][R6.64+0x4] ;  /* 0x00000424060b7981 */ /* 0x000ee2000c1e9900 */
[----:B--2---:R-:W1:Y:S08]  /*1100*/  F2I.TRUNC.NTZ R10, R10 ;  /* 0x0000000a000a7305 */ /* 0x004e70000020f100 */
[----:B---3--:R-:W0:Y:S01]  /*1110*/  F2I.TRUNC.NTZ R11, R11 ;  /* 0x0000000b000b7305 */ /* 0x008e22000020f100 */
[----:B-1----:R-:W-:-:S04]  /*1120*/  ISETP.GE.AND P0, PT, R10, R5, PT ;  /* 0x000000050a00720c */ /* 0x002fc80003f06270 */
[----:B------:R-:W-:Y:S02]  /*1130*/  ISETP.LT.OR P0, PT, R10, RZ, P0 ;  /* 0x000000ff0a00720c */ /* 0x000fe40000701670 */
[----:B0-----:R-:W-:-:S04]  /*1140*/  ISETP.GE.AND P1, PT, R11, R4, PT ;  /* 0x000000040b00720c */ /* 0x001fc80003f26270 */
[----:B------:R-:W-:-:S04]  /*1150*/  ISETP.LT.OR P1, PT, R11, RZ, P1 ;  /* 0x000000ff0b00720c */ /* 0x000fc80000f21670 */
[----:B------:R-:W-:-:S13]  /*1160*/  PLOP3.LUT P0, PT, P0, P1, PT, 0xf8, 0x8f ;  /* 0x00000000008f781c */ /* 0x000fda0000703f70 */
[----:B------:R-:W-:Y:S05]  /*1170*/  @P0 BRA `(.L_x_11) ;  /* 0x00000000002c0947 */ /* 0x000fea0003800000 */
[----:B------:R-:W-:Y:S01]  /*1180*/  ISETP.NE.AND P2, PT, R32, RZ, PT ;  /* 0x000000ff2000720c */ /* 0x000fe20003f45270 */
[----:B------:R-:W-:-:S12]  /*1190*/  IMAD R0, R11, R5, RZ ;  /* 0x000000050b007224 */ /* 0x000fd800078e02ff */
[----:B------:R-:W-:Y:S05]  /*11a0*/  @!P2 BRA `(.L_x_10) ;  /* 0x000000000048a947 */ /* 0x000fea0003800000 */
[----:B------:R-:W0:Y:S01]  /*11b0*/  LDCU.64 UR4, c[0x0][0x3d8] ;  /* 0x00007b00ff0477ac */ /* 0x000e220008000a00 */
[----:B------:R-:W-:Y:S02]  /*11c0*/  IADD3 R10, P0, P1, R0, R10, R29 ;  /* 0x0000000a000a7210 */ /* 0x000fe4000791e01d */
[----:B------:R-:W-:-:S04]  /*11d0*/  SHF.R.S32.HI R0, RZ, 0x1f, R0 ;  /* 0x0000001fff007819 */ /* 0x000fc80000011400 */
[----:B------:R-:W-:Y:S02]  /*11e0*/  IADD3.X R3, PT, PT, R0, RZ, RZ, P0, P1 ;  /* 0x000000ff00037210 */ /* 0x000fe400007e24ff */
[----:B0-----:R-:W-:-:S04]  /*11f0*/  LEA R4, P0, R10, UR4, 0x2 ;  /* 0x000000040a047c11 */ /* 0x001fc8000f8010ff */
[----:B------:R-:W-:-:S05]  /*1200*/  LEA.HI.X R5, R10, UR5, R3, 0x2, P0 ;  /* 0x000000050a057c11 */ /* 0x000fca00080f1403 */
[----:B------:R0:W-:Y:S01]  /*1210*/  REDG.E.ADD.F32.FTZ.RN.STRONG.GPU desc[UR36][R4.64], R17 ;  /* 0x00000011040079a6 */ /* 0x0001e2000c12f324 */
[----:B------:R-:W-:Y:S05]  /*1220*/  BRA `(.L_x_10) ;  /* 0x0000000000287947 */ /* 0x000fea0003800000 */
.L_x_11:
[----:B------:R-:W-:Y:S01]  /*1230*/  MOV R8, 0x0 ;  /* 0x0000000000087802 */ /* 0x000fe20000000f00 */
[----:B------:R0:W-:Y:S01]  /*1240*/  STL.64 [R1], R10 ;  /* 0x0000000a01007387 */ /* 0x0001e20000100a00 */
[----:B------:R-:W1:Y:S01]  /*1250*/  LDCU.64 UR4, c[0x4][0x18] ;  /* 0x01000300ff0477ac */ /* 0x000e620008000a00 */
[----:B------:R-:W-:Y:S02]  /*1260*/  IMAD.U32 R6, RZ, RZ, UR38 ;  /* 0x00000026ff067e24 */ /* 0x000fe4000f8e00ff */
[----:B------:R-:W-:Y:S01]  /*1270*/  IMAD.U32 R7, RZ, RZ, UR39 ;  /* 0x00000027ff077e24 */ /* 0x000fe2000f8e00ff */
[----:B------:R-:W2:Y:S01]  /*1280*/  LDC.64 R8, c[0x4][R8] ;  /* 0x0100000008087b82 */ /* 0x000ea20000000a00 */
[----:B-1----:R-:W-:Y:S02]  /*1290*/  IMAD.U32 R4, RZ, RZ, UR4 ;  /* 0x00000004ff047e24 */ /* 0x002fe4000f8e00ff */
[----:B0-----:R-:W-:-:S07]  /*12a0*/  IMAD.U32 R5, RZ, RZ, UR5 ;  /* 0x00000005ff057e24 */ /* 0x001fce000f8e00ff */
[----:B------:R-:W-:-:S07]  /*12b0*/  LEPC R20, `(.L_x_10) ;  /* 0x000000001014794e */ /* 0x000fce0000000000 */
[----:B--2---:R-:W-:Y:S05]  /*12c0*/  CALL.ABS.NOINC R8 ;  /* 0x0000000008007343 */ /* 0x004fea0003c00000 */
.L_x_10:
[----:B------:R-:W-:Y:S05]  /*12d0*/  BSYNC.RECONVERGENT B6 ;  /* 0x0000000000067941 */ /* 0x000fea0003800200 */
.L_x_9:
[----:B------:R-:W-:-:S05]  /*12e0*/  VIADD R27, R27, 0x1 ;  /* 0x000000011b1b7836 */ /* 0x000fca0000000000 */
[----:B------:R-:W-:-:S13]  /*12f0*/  ISETP.GE.AND P0, PT, R27, R22, PT ;  /* 0x000000161b00720c */ /* 0x000fda0003f06270 */
[----:B------:R-:W-:Y:S05]  /*1300*/  @!P0 BRA `(.L_x_12) ;  /* 0xfffffff800fc8947 */ /* 0x000fea000383ffff */
[----:B------:R-:W-:Y:S05]  /*1310*/  BSYNC B7 ;  /* 0x0000000000077941 */ /* 0x000fea0003800000 */
.L_x_8:
[----:B------:R-:W-:-:S05]  /*1320*/  VIADD R30, R30, 0x1 ;  /* 0x000000011e1e7836 */ /* 0x000fca0000000000 */
[----:B------:R-:W-:-:S13]  /*1330*/  ISETP.GE.AND P0, PT, R30, R19, PT ;  /* 0x000000131e00720c */ /* 0x000fda0003f06270 */
[----:B------:R-:W-:Y:S05]  /*1340*/  @!P0 BRA `(.L_x_13) ;  /* 0xfffffff800e08947 */ /* 0x000fea000383ffff */
[----:B------:R-:W-:Y:S05]  /*1350*/  BSYNC B8 ;  /* 0x0000000000087941 */ /* 0x000fea0003800000 */
.L_x_7:
[----:B------:R-:W-:Y:S05]  /*1360*/  BRA `(.L_x_3) ;  /* 0x0000002c00a07947 */ /* 0x000fea0003800000 */
.L_x_6:
[----:B------:R-:W-:Y:S01]  /*1370*/  BSSY B7, `(.L_x_14) ;  /* 0x0000049000077945 */ /* 0x000fe20003800000 */
[----:B------:R-:W-:Y:S01]  /*1380*/  SHF.R.S32.HI R26, RZ, 0x1f, R28 ;  /* 0x0000001fff1a7819 */ /* 0x000fe2000001141c */
[----:B01----:R-:W-:-:S07]  /*1390*/  IMAD.MOV.U32 R27, RZ, RZ, R16 ;  /* 0x000000ffff1b7224 */ /* 0x003fce00078e0010 */
.L_x_19:
[----:B------:R-:W-:Y:S05]  /*13a0*/  YIELD ;  /* 0x0000000000007946 */ /* 0x000fea0003800000 */
[----:B------:R-:W-:-:S09]  /*13b0*/  UISETP.GE.AND UP0, UPT, UR44, UR42, UPT ;  /* 0x0000002a2c00728c */ /* 0x000fd2000bf06270 */
[----:B01----:R-:W-:Y:S05]  /*13c0*/  BRA.U UP0, `(.L_x_15) ;  /* 0x0000000500007547 */ /* 0x003fea000b800000 */
        /* <DEDUP_REMOVED lines=38> */
[----:B------:R-:W-:-:S05]  /*1630*/  IMAD R5, R11, R5, RZ ;  /* 0x000000050b057224 */ /* 0x000fca00078e02ff */
[----:B------:R-:W-:Y:S02]  /*1640*/  IADD3 R10, P0, P1, R5, R10, R29 ;  /* 0x0000000a050a7210 */ /* 0x000fe4000791e01d */
[----:B------:R-:W-:-:S04]  /*1650*/  SHF.R.S32.HI R5, RZ, 0x1f, R5 ;  /* 0x0000001fff057819 */ /* 0x000fc80000011405 */
[----:B------:R-:W-:Y:S01]  /*1660*/  IADD3.X R5, PT, PT, R5, RZ, RZ, P0, P1 ;  /* 0x000000ff05057210 */ /* 0x000fe200007e24ff */
[----:B------:R-:W-:Y:S06]  /*1670*/  @P2 BRA `(.L_x_18) ;  /* 0x0000000000142947 */ /* 0x000fec0003800000 */
[----:B------:R-:W0:Y:S02]  /*1680*/  LDCU.64 UR4, c[0x0][0x3d8] ;  /* 0x00007b00ff0477ac */ /* 0x000e240008000a00 */
[----:B0-----:R-:W-:-:S04]  /*1690*/  LEA R4, P0, R10, UR4, 0x2 ;  /* 0x000000040a047c11 */ /* 0x001fc8000f8010ff */
[----:B------:R-:W-:-:S05]  /*16a0*/  LEA.HI.X R5, R10, UR5, R5, 0x2, P0 ;  /* 0x000000050a057c11 */ /* 0x000fca00080f1405 */
[----:B------:R0:W-:Y:S01]  /*16b0*/  REDG.E.ADD.F32.FTZ.RN.STRONG.GPU desc[UR36][R4.64], R2 ;  /* 0x00000002040079a6 */ /* 0x0001e2000c12f324 */
[----:B------:R-:W-:Y:S05]  /*16c0*/  BRA `(.L_x_16) ;  /* 0x00000000003c7947 */ /* 0x000fea0003800000 */
.L_x_18:
[----:B------:R-:W0:Y:S02]  /*16d0*/  LDCU.64 UR4, c[0x0][0x3d8] ;  /* 0x00007b00ff0477ac */ /* 0x000e240008000a00 */
[----:B0-----:R-:W-:-:S04]  /*16e0*/  LEA R4, P0, R10, UR4, 0x2 ;  /* 0x000000040a047c11 */ /* 0x001fc8000f8010ff */
[----:B------:R-:W-:-:S05]  /*16f0*/  LEA.HI.X R5, R10, UR5, R5, 0x2, P0 ;  /* 0x000000050a057c11 */ /* 0x000fca00080f1405 */
[----:B------:R1:W-:Y:S01]  /*1700*/  REDG.E.ADD.F32.FTZ.RN.STRONG.GPU desc[UR36][R4.64], R17 ;  /* 0x00000011040079a6 */ /* 0x0003e2000c12f324 */
[----:B------:R-:W-:Y:S05]  /*1710*/  BRA `(.L_x_16) ;  /* 0x0000000000287947 */ /* 0x000fea0003800000 */
.L_x_17:
        /* <DEDUP_REMOVED lines=10> */
.L_x_16:
[----:B------:R-:W-:Y:S05]  /*17c0*/  BSYNC.RECONVERGENT B6 ;  /* 0x0000000000067941 */ /* 0x000fea0003800200 */
.L_x_15:
[----:B------:R-:W-:-:S05]  /*17d0*/  VIADD R27, R27, 0x1 ;  /* 0x000000011b1b7836 */ /* 0x000fca0000000000 */
[----:B------:R-:W-:-:S13]  /*17e0*/  ISETP.GE.AND P0, PT, R27, R22, PT ;  /* 0x000000161b00720c */ /* 0x000fda0003f06270 */
[----:B------:R-:W-:Y:S05]  /*17f0*/  @!P0 BRA `(.L_x_19) ;  /* 0xfffffff800e88947 */ /* 0x000fea000383ffff */
[----:B------:R-:W-:Y:S05]  /*1800*/  BSYNC B7 ;  /* 0x0000000000077941 */ /* 0x000fea0003800000 */
.L_x_14:
[----:B------:R-:W-:-:S05]  /*1810*/  VIADD R30, R30, 0x1 ;  /* 0x000000011e1e7836 */ /* 0x000fca0000000000 */
[----:B------:R-:W-:-:S13]  /*1820*/  ISETP.GE.AND P0, PT, R30, R19, PT ;  /* 0x000000131e00720c */ /* 0x000fda0003f06270 */
[----:B------:R-:W-:Y:S05]  /*1830*/  @!P0 BRA `(.L_x_6) ;  /* 0xfffffff800cc8947 */ /* 0x000fea000383ffff */
[----:B------:R-:W-:Y:S05]  /*1840*/  BRA `(.L_x_3) ;  /* 0x0000002800687947 */ /* 0x000fea0003800000 */
.L_x_5:
[----:B------:R-:W0:Y:S01]  /*1850*/  LDCU.U8 UR4, c[0x0][0x3e4] ;  /* 0x00007c80ff0477ac */ /* 0x000e220008000000 */
[----:B------:R-:W-:Y:S01]  /*1860*/  IMAD.MOV.U32 R30, RZ, RZ, R18 ;  /* 0x000000ffff1e7224 */ /* 0x000fe200078e0012 */
[----:B0-----:R-:W-:-:S04]  /*1870*/  UPRMT UR4, UR4, 0x8880, URZ ;  /* 0x0000888004047896 */ /* 0x001fc800080000ff */
[----:B------:R-:W-:-:S09]  /*1880*/  UISETP.NE.AND UP0, UPT, UR4, URZ, UPT ;  /* 0x000000ff0400728c */ /* 0x000fd2000bf05270 */
[----:B------:R-:W-:Y:S05]  /*1890*/  BRA.U !UP0, `(.L_x_20) ;  /* 0x00000005083c7547 */ /* 0x000fea000b800000 */
[----:B------:R-:W-:-:S07]  /*18a0*/  IMAD.MOV.U32 R36, RZ, RZ, R18 ;  /* 0x000000ffff247224 */ /* 0x000fce00078e0012 */
.L_x_26:
[----:B------:R-:W-:Y:S01]  /*18b0*/  BSSY B7, `(.L_x_21) ;  /* 0x0000049000077945 */ /* 0x000fe20003800000 */
[----:B------:R-:W-:Y:S01]  /*18c0*/  SHF.R.S32.HI R30, RZ, 0x1f, R28 ;  /* 0x0000001fff1e7819 */ /* 0x000fe2000001141c */
[----:B0-----:R-:W-:-:S07]  /*18d0*/  IMAD.MOV.U32 R31, RZ, RZ, R16 ;  /* 0x000000ffff1f7224 */ /* 0x001fce00078e0010 */
.L_x_25:
[----:B------:R-:W-:Y:S01]  /*18e0*/  IMAD.IADD R3, R36, 0x1, -R18 ;  /* 0x0000000124037824 */ /* 0x000fe200078e0a12 */
[----:B------:R-:W-:Y:S05]  /*18f0*/  YIELD ;  /* 0x0000000000007946 */ /* 0x000fea0003800000 */
[----:B------:R-:W-:Y:S01]  /*1900*/  IMAD.IADD R0, R31, 0x1, -R16 ;  /* 0x000000011f007824 */ /* 0x000fe200078e0a10 */
[----:B------:R-:W-:Y:S01]  /*1910*/  ISETP.NE.AND P0, PT, R3, R26, PT ;  /* 0x0000001a0300720c */ /* 0x000fe20003f05270 */
[----:B------:R-:W-:Y:S01]  /*1920*/  IMAD.U32 R3, RZ, RZ, UR42 ;  /* 0x0000002aff037e24 */ /* 0x000fe2000f8e00ff */
[----:B------:R-:W-:Y:S02]  /*1930*/  BSSY.RECONVERGENT B6, `(.L_x_22) ;  /* 0x000003d000067945 */ /* 0x000fe40003800200 */
[----:B------:R-:W-:-:S04]  /*1940*/  ISETP.NE.OR P0, PT, R0, R27, P0 ;  /* 0x0000001b0000720c */ /* 0x000fc80000705670 */
[----:B------:R-:W-:-:S13]  /*1950*/  ISETP.LE.OR P0, PT, R3, UR44, P0 ;  /* 0x0000002c03007c0c */ /* 0x000fda0008703670 */
[----:B0-----:R-:W-:Y:S05]  /*1960*/  @P0 BRA `(.L_x_23) ;  /* 0x0000000000e40947 */ /* 0x001fea0003800000 */
[----:B------:R-:W0:Y:S01]  /*1970*/  LDCU.64 UR4, c[0x0][0x398] ;  /* 0x00007300ff0477ac */ /* 0x000e220008000a00 */
[----:B------:R-:W-:Y:S02]  /*1980*/  LOP3.LUT R0, R31, R36, RZ, 0xfc, !PT ;  /* 0x000000241f007212 */ /* 0x000fe400078efcff */
        /* <DEDUP_REMOVED lines=45> */
.L_x_24:
        /* <DEDUP_REMOVED lines=10> */
.L_x_23:
[----:B------:R-:W-:Y:S05]  /*1d00*/  BSYNC.RECONVERGENT B6 ;  /* 0x0000000000067941 */ /* 0x000fea0003800200 */
.L_x_22:
[----:B------:R-:W-:-:S05]  /*1d10*/  VIADD R31, R31, 0x1 ;  /* 0x000000011f1f7836 */ /* 0x000fca0000000000 */
[----:B------:R-:W-:-:S13]  /*1d20*/  ISETP.GE.AND P0, PT, R31, R22, PT ;  /* 0x000000161f00720c */ /* 0x000fda0003f06270 */
[----:B------:R-:W-:Y:S05]  /*1d30*/  @!P0 BRA `(.L_x_25) ;  /* 0xfffffff800e88947 */ /* 0x000fea000383ffff */
[----:B------:R-:W-:Y:S05]  /*1d40*/  BSYNC B7 ;  /* 0x0000000000077941 */ /* 0x000fea0003800000 */
.L_x_21:
[----:B------:R-:W-:-:S05]  /*1d50*/  VIADD R36, R36, 0x1 ;  /* 0x0000000124247836 */ /* 0x000fca0000000000 */
[----:B------:R-:W-:-:S13]  /*1d60*/  ISETP.GE.AND P0, PT, R36, R19, PT ;  /* 0x000000132400720c */ /* 0x000fda0003f06270 */
[----:B------:R-:W-:Y:S05]  /*1d70*/  @!P0 BRA `(.L_x_26) ;  /* 0xfffffff800cc8947 */ /* 0x000fea000383ffff */
[----:B------:R-:W-:Y:S05]  /*1d80*/  BRA `(.L_x_3) ;  /* 0x0000002400187947 */ /* 0x000fea0003800000 */
.L_x_20:
[----:B------:R-:W-:Y:S01]  /*1d90*/  BSSY B7, `(.L_x_27) ;  /* 0x000004e000077945 */ /* 0x000fe20003800000 */
[----:B------:R-:W-:Y:S01]  /*1da0*/  SHF.R.S32.HI R31, RZ, 0x1f, R28 ;  /* 0x0000001fff1f7819 */ /* 0x000fe2000001141c */
[----:B01----:R-:W-:-:S07]  /*1db0*/  IMAD.MOV.U32 R33, RZ, RZ, R16 ;  /* 0x000000ffff217224 */ /* 0x003fce00078e0010 */
.L_x_32:
        /* <DEDUP_REMOVED lines=8> */
[----:B01----:R-:W-:Y:S05]  /*1e40*/  @P0 BRA `(.L_x_29) ;  /* 0x0000000000f80947 */ /* 0x003fea0003800000 */
        /* <DEDUP_REMOVED lines=47> */
.L_x_31:
[----:B------:R-:W0:Y:S02]  /*2140*/  LDCU.64 UR4, c[0x0][0x3d8] ;  /* 0x00007b00ff0477ac */ /* 0x000e240008000a00 */
[----:B0-----:R-:W-:-:S04]  /*2150*/  LEA R4, P0, R8, UR4, 0x2 ;  /* 0x0000000408047c11 */ /* 0x001fc8000f8010ff */
[----:B------:R-:W-:-:S05]  /*2160*/  LEA.HI.X R5, R8, UR5, R5, 0x2, P0 ;  /* 0x0000000508057c11 */ /* 0x000fca00080f1405 */
[----:B------:R0:W-:Y:S01]  /*2170*/  REDG.E.ADD.F32.FTZ.RN.STRONG.GPU desc[UR36][R4.64], R17 ;  /* 0x00000011040079a6 */ /* 0x0001e2000c12f324 */
[----:B------:R-:W-:Y:S05]  /*2180*/  BRA `(.L_x_29) ;  /* 0x0000000000287947 */ /* 0x000fea0003800000 */
.L_x_30:
        /* <DEDUP_REMOVED lines=10> */
.L_x_29:
[----:B------:R-:W-:Y:S05]  /*2230*/  BSYNC.RECONVERGENT B6 ;  /* 0x0000000000067941 */ /* 0x000fea0003800200 */
.L_x_28:
[----:B------:R-:W-:-:S05]  /*2240*/  VIADD R33, R33, 0x1 ;  /* 0x0000000121217836 */ /* 0x000fca0000000000 */
[----:B------:R-:W-:-:S13]  /*2250*/  ISETP.GE.AND P0, PT, R33, R22, PT ;  /* 0x000000162100720c */ /* 0x000fda0003f06270 */
[----:B------:R-:W-:Y:S05]  /*2260*/  @!P0 BRA `(.L_x_32) ;  /* 0xfffffff800d48947 */ /* 0x000fea000383ffff */
[----:B------:R-:W-:Y:S05]  /*2270*/  BSYNC B7 ;  /* 0x0000000000077941 */ /* 0x000fea0003800000 */
.L_x_27:
[----:B------:R-:W-:-:S05]  /*2280*/  VIADD R30, R30, 0x1 ;  /* 0x000000011e1e7836 */ /* 0x000fca0000000000 */
[----:B------:R-:W-:-:S13]  /*2290*/  ISETP.GE.AND P0, PT, R30, R19, PT ;  /* 0x000000131e00720c */ /* 0x000fda0003f06270 */
[----:B------:R-:W-:Y:S05]  /*22a0*/  @!P0 BRA `(.L_x_20) ;  /* 0xfffffff800b88947 */ /* 0x000fea000383ffff */
[----:B------:R-:W-:Y:S05]  /*22b0*/  BRA `(.L_x_3) ;  /* 0x0000001c00cc7947 */ /* 0x000fea0003800000 */
.L_x_4:
[----:B------:R-:W-:-:S09]  /*22c0*/  UISETP.NE.AND UP0, UPT, UR9, 0x1, UPT ;  /* 0x000000010900788c */ /* 0x000fd2000bf05270 */
[----:B------:R-:W-:Y:S05]  /*22d0*/  BRA.U UP0, `(.L_x_3) ;  /* 0x0000001d00c47547 */ /* 0x000fea000b800000 */
[----:B------:R-:W-:-:S09]  /*22e0*/  UISETP.NE.AND UP0, UPT, UR10, URZ, UPT ;  /* 0x000000ff0a00728c */ /* 0x000fd2000bf05270 */
[----:B------:R-:W-:Y:S05]  /*22f0*/  BRA.U !UP0, `(.L_x_33) ;  /* 0x0000000d08d07547 */ /* 0x000fea000b800000 */
[----:B------:R-:W0:Y:S02]  /*2300*/  LDCU.U8 UR4, c[0x0][0x3e4] ;  /* 0x00007c80ff0477ac */ /* 0x000e240008000000 */
[----:B0-----:R-:W-:-:S04]  /*2310*/  UPRMT UR4, UR4, 0x8880, URZ ;  /* 0x0000888004047896 */ /* 0x001fc800080000ff */
[----:B------:R-:W-:-:S09]  /*2320*/  UISETP.NE.AND UP0, UPT, UR4, URZ, UPT ;  /* 0x000000ff0400728c */ /* 0x000fd2000bf05270 */
[----:B------:R-:W-:Y:S05]  /*2330*/  BRA.U !UP0, `(.L_x_34) ;  /* 0x0000000508e47547 */ /* 0x000fea000b800000 */
[----:B------:R-:W-:-:S07]  /*2340*/  IMAD.MOV.U32 R0, RZ, RZ, R18 ;  /* 0x000000ffff007224 */ /* 0x000fce00078e0012 */
.L_x_45:
[----:B------:R-:W-:Y:S01]  /*2350*/  IMAD.U32 R3, RZ, RZ, UR42 ;  /* 0x0000002aff037e24 */ /* 0x000fe2000f8e00ff */
[----:B------:R-:W-:Y:S01]  /*2360*/  BSSY.RECONVERGENT B1, `(.L_x_35) ;  /* 0x0000072000017945 */ /* 0x000fe20003800200 */
[----:B------:R-:W-:-:S03]  /*2370*/  IMAD.MOV.U32 R9, RZ, RZ, R16 ;  /* 0x000000ffff097224 */ /* 0x000fc600078e0010 */
[----:B------:R-:W-:Y:S02]  /*2380*/  ISETP.LE.AND P5, PT, R3, UR44, PT ;  /* 0x0000002c03007c0c */ /* 0x000fe4000bfa3270 */
[----:B0123--:R-:W-:-:S11]  /*2390*/  SHF.R.S32.HI R3, RZ, 0x1f, R28 ;  /* 0x0000001fff037819 */ /* 0x00ffd6000001141c */
.L_x_44:
[----:B0123--:R-:W-:Y:S05]  /*23a0*/  @P5 BRA `(.L_x_36) ;  /* 0x0000000400a85947 */ /* 0x00ffea0003800000 */
        /* <DEDUP_REMOVED lines=23> */
[----:B------:R-:W-:-:S13]  /*2520*/  ISETP.NE.AND P1, PT, R32, RZ, PT ;  /* 0x000000ff2000720c */ /* 0x000fda0003f25270 */
[----:B------:R-:W-:Y:S05]  /*2530*/  @!P1 BRA `(.L_x_37) ;  /* 0x0000000400409947 */ /* 0x000fea0003800000 */
[----:B------:R-:W0:Y:S01]  /*2540*/  LDCU.64 UR4, c[0x0][0x3b8] ;  /* 0x00007700ff0477ac */ /* 0x000e220008000a00 */
[----:B------:R-:W1:Y:S01]  /*2550*/  LDC.64 R4, c[0x0][0x390] ;  /* 0x0000e400ff047b82 */ /* 0x000e620000000a00 */
[----:B0-----:R-:W-:-:S04]  /*2560*/  LEA R6, P0, R7, UR4, 0x2 ;  /* 0x0000000407067c11 */ /* 0x001fc8000f8010ff */
[----:B------:R-:W-:-:S05]  /*2570*/  LEA.HI.X R7, R7, UR5, R8, 0x2, P0 ;  /* 0x0000000507077c11 */ /* 0x000fca00080f1408 */
[----:B------:R-:W2:Y:S04]  /*2580*/  LDG.E.CONSTANT R15, desc[UR36][R6.64] ;  /* 0x00000024060f7981 */ /* 0x000ea8000c1e9900 */
[----:B------:R-:W3:Y:S01]  /*2590*/  LDG.E.CONSTANT R13, desc[UR36][R6.64+0x4] ;  /* 0x00000424060d7981 */ /* 0x000ee2000c1e9900 */
[----:B------:R-:W-:Y:S01]  /*25a0*/  BSSY.RECONVERGENT B2, `(.L_x_38) ;  /* 0x0000024000027945 */ /* 0x000fe20003800200 */
[----:B--2---:R-:W0:Y:S08]  /*25b0*/  F2I.FLOOR.NTZ R12, R15 ;  /* 0x0000000f000c7305 */ /* 0x004e300000207100 */
[----:B---3--:R-:W2:Y:S01]  /*25c0*/  F2I.FLOOR.NTZ R14, R13 ;  /* 0x0000000d000e7305 */ /* 0x008ea20000207100 */
[C---:B0-----:R-:W-:Y:S01]  /*25d0*/  VIADD R10, R12.reuse, 0x1 ;  /* 0x000000010c0a7836 */ /* 0x041fe20000000000 */
[----:B-1----:R-:W-:-:S02]  /*25e0*/  ISETP.GE.AND P1, PT, R12, R5, PT ;  /* 0x000000050c00720c */ /* 0x002fc40003f26270 */
[----:B------:R-:W-:Y:S02]  /*25f0*/  I2FP.F32.S32 R20, R12 ;  /* 0x0000000c00147245 */ /* 0x000fe40000201400 */
[----:B------:R-:W-:Y:S02]  /*2600*/  ISETP.GE.AND P2, PT, R10, R5, PT ;  /* 0x000000050a00720c */ /* 0x000fe40003f46270 */
[----:B------:R-:W-:Y:S01]  /*2610*/  ISETP.LT.OR P1, PT, R12, RZ, P1 ;  /* 0x000000ff0c00720c */ /* 0x000fe20000f21670 */
[C---:B--2---:R-:W-:Y:S01]  /*2620*/  VIADD R11, R14.reuse, 0x1 ;  /* 0x000000010e0b7836 */ /* 0x044fe20000000000 */
[----:B------:R-:W-:Y:S02]  /*2630*/  ISETP.GE.AND P3, PT, R14, R4, PT ;  /* 0x000000040e00720c */ /* 0x000fe40003f66270 */
[----:B------:R-:W-:Y:S02]  /*2640*/  ISETP.LT.OR P2, PT, R12, -0x1, P2 ;  /* 0xffffffff0c00780c */ /* 0x000fe40001741670 */
[----:B------:R-:W-:-:S02]  /*2650*/  ISETP.LT.OR P3, PT, R14, RZ, P3 ;  /* 0x000000ff0e00720c */ /* 0x000fc40001f61670 */
[C---:B------:R-:W-:Y:S02]  /*2660*/  ISETP.LT.OR P0, PT, R14.reuse, -0x1, P1 ;  /* 0xffffffff0e00780c */ /* 0x040fe40000f01670 */
[----:B------:R-:W-:Y:S02]  /*2670*/  PLOP3.LUT P1, PT, P1, P3, PT, 0xf8, 0x8f ;  /* 0x00000000008f781c */ /* 0x000fe40000f27f70 */
[----:B------:R-:W-:Y:S02]  /*2680*/  ISETP.LT.OR P4, PT, R14, -0x1, P2 ;  /* 0xffffffff0e00780c */ /* 0x000fe40001781670 */
[CC--:B------:R-:W-:Y:S02]  /*2690*/  ISETP.GE.OR P0, PT, R11.reuse, R4.reuse, P0 ;  /* 0x000000040b00720c */ /* 0x0c0fe40000706670 */
[----:B------:R-:W-:Y:S02]  /*26a0*/  ISETP.GE.OR P4, PT, R11, R4, P4 ;  /* 0x000000040b00720c */ /* 0x000fe40002786670 */
[----:B------:R-:W-:-:S02]  /*26b0*/  I2FP.F32.S32 R8, R14 ;  /* 0x0000000e00087245 */ /* 0x000fc40000201400 */
[----:B------:R-:W-:Y:S02]  /*26c0*/  I2FP.F32.S32 R4, R11 ;  /* 0x0000000b00047245 */ /* 0x000fe40000201400 */
[----:B------:R-:W-:Y:S01]  /*26d0*/  I2FP.F32.S32 R6, R10 ;  /* 0x0000000a00067245 */ /* 0x000fe20000201400 */
[C---:B------:R-:W-:Y:S01]  /*26e0*/  FADD R8, R13.reuse, -R8 ;  /* 0x800000080d087221 */ /* 0x040fe20000000000 */
[----:B------:R-:W-:Y:S01]  /*26f0*/  PLOP3.LUT P2, PT, P2, P3, PT, 0xf8, 0x8f ;  /* 0x00000000008f781c */ /* 0x000fe20001747f70 */
[----:B------:R-:W-:Y:S01]  /*2700*/  FADD R4, -R13, R4 ;  /* 0x000000040d047221 */ /* 0x000fe20000000100 */
[C---:B------:R-:W-:Y:S01]  /*2710*/  FADD R13, R15.reuse, -R20 ;  /* 0x800000140f0d7221 */ /* 0x040fe20000000000 */
[----:B------:R-:W-:Y:S01]  /*2720*/  FADD R15, -R15, R6 ;  /* 0x000000060f0f7221 */ /* 0x000fe20000000100 */
[----:B------:R-:W-:Y:S09]  /*2730*/  @P1 BRA `(.L_x_39) ;  /* 0x0000000000281947 */ /* 0x000ff20003800000 */
[----:B------:R-:W0:Y:S01]  /*2740*/  LDCU.64 UR4, c[0x0][0x3d8] ;  /* 0x00007b00ff0477ac */ /* 0x000e220008000a00 */
[----:B------:R-:W-:Y:S02]  /*2750*/  IMAD R6, R14, R5, RZ ;  /* 0x000000050e067224 */ /* 0x000fe400078e02ff */
[----:B------:R-:W-:-:S03]  /*2760*/  FMUL R20, R15, R4 ;  /* 0x000000040f147220 */ /* 0x000fc60000400000 */
[----:B------:R-:W-:Y:S02]  /*2770*/  SHF.R.S32.HI R7, RZ, 0x1f, R6 ;  /* 0x0000001fff077819 */ /* 0x000fe40000011406 */
[----:B------:R-:W-:-:S04]  /*2780*/  IADD3 R21, P1, P3, R6, R12, R29 ;  /* 0x0000000c06157210 */ /* 0x000fc80007b3e01d */
[----:B------:R-:W-:Y:S02]  /*2790*/  IADD3.X R26, PT, PT, R7, RZ, RZ, P1, P3 ;  /* 0x000000ff071a7210 */ /* 0x000fe40000fe64ff */
[----:B0-----:R-:W-:-:S04]  /*27a0*/  LEA R6, P1, R21, UR4, 0x2 ;  /* 0x0000000415067c11 */ /* 0x001fc8000f8210ff */
[----:B------:R-:W-:Y:S01]  /*27b0*/  LEA.HI.X R7, R21, UR5, R26, 0x2, P1 ;  /* 0x0000000515077c11 */ /* 0x000fe200088f141a */
[----:B------:R-:W-:-:S05]  /*27c0*/  FMUL R21, R20, R17 ;  /* 0x0000001114157220 */ /* 0x000fca0000400000 */
[----:B------:R0:W-:Y:S03]  /*27d0*/  REDG.E.ADD.F32.FTZ.RN.STRONG.GPU desc[UR36][R6.64], R21 ;  /* 0x00000015060079a6 */ /* 0x0001e6000c12f324 */
.L_x_39:
[----:B------:R-:W-:Y:S05]  /*27e0*/  BSYNC.RECONVERGENT B2 ;  /* 0x0000000000027941 */ /* 0x000fea0003800200 */
.L_x_38:
[----:B------:R-:W-:Y:S04]  /*27f0*/  BSSY.RECONVERGENT B2, `(.L_x_40) ;  /* 0x000000c000027945 */ /* 0x000fe80003800200 */
[----:B------:R-:W-:Y:S05]  /*2800*/  @P2 BRA `(.L_x_41) ;  /* 0x0000000000282947 */ /* 0x000fea0003800000 */
[----:B------:R-:W1:Y:S01]  /*2810*/  LDCU.64 UR4, c[0x0][0x3d8] ;  /* 0x00007b00ff0477ac */ /* 0x000e620008000a00 */
[----:B0-----:R-:W-:Y:S02]  /*2820*/  IMAD R7, R14, R5, RZ ;  /* 0x000000050e077224 */ /* 0x001fe400078e02ff */
[----:B------:R-:W-:-:S03]  /*2830*/  FMUL R4, R4, R13 ;  /* 0x0000000d04047220 */ /* 0x000fc60000400000 */
[----:B------:R-:W-:Y:S01]  /*2840*/  SHF.R.S32.HI R14, RZ, 0x1f, R7 ;  /* 0x0000001fff0e7819 */ /* 0x000fe20000011407 */
[----:B------:R-:W-:Y:S01]  /*2850*/  FMUL R21, R4, R17 ;  /* 0x0000001104157220 */ /* 0x000fe20000400000 */
[----:B------:R-:W-:-:S04]  /*2860*/  IADD3 R7, P1, P2, R7, R10, R29 ;  /* 0x0000000a07077210 */ /* 0x000fc80007a3e01d */
[----:B------:R-:W-:Y:S02]  /*2870*/  IADD3.X R14, PT, PT, R14, RZ, RZ, P1, P2 ;  /* 0x000000ff0e0e7210 */ /* 0x000fe40000fe44ff */
[----:B-1----:R-:W-:-:S04]  /*2880*/  LEA R6, P1, R7, UR4, 0x2 ;  /* 0x0000000407067c11 */ /* 0x002fc8000f8210ff */
[----:B------:R-:W-:-:S05]  /*2890*/  LEA.HI.X R7, R7, UR5, R14, 0x2, P1 ;  /* 0x0000000507077c11 */ /* 0x000fca00088f140e */
[----:B------:R1:W-:Y:S04]  /*28a0*/  REDG.E.ADD.F32.FTZ.RN.STRONG.GPU desc[UR36][R6.64], R21 ;  /* 0x00000015060079a6 */ /* 0x0003e8000c12f324 */
.L_x_41:
[----:B------:R-:W-:Y:S05]  /*28b0*/  BSYNC.RECONVERGENT B2 ;  /* 0x0000000000027941 */ /* 0x000fea0003800200 */
.L_x_40:
[----:B------:R-:W-:Y:S04]  /*28c0*/  BSSY.RECONVERGENT B2, `(.L_x_42) ;  /* 0x000000c000027945 */ /* 0x000fe80003800200 */
[----:B------:R-:W-:Y:S05]  /*28d0*/  @P0 BRA `(.L_x_43) ;  /* 0x0000000000280947 */ /* 0x000fea0003800000 */
[----:B------:R-:W2:Y:S01]  /*28e0*/  LDCU.64 UR4, c[0x0][0x3d8] ;  /* 0x00007b00ff0477ac */ /* 0x000ea20008000a00 */
[----:B------:R-:W-:-:S05]  /*28f0*/  IMAD R4, R11, R5, RZ ;  /* 0x000000050b047224 */ /* 0x000fca00078e02ff */
[----:B------:R-:W-:Y:S02]  /*2900*/  IADD3 R12, P0, P1, R4, R12, R29 ;  /* 0x0000000c040c7210 */ /* 0x000fe4000791e01d */
[----:B------:R-:W-:-:S04]  /*2910*/  SHF.R.S32.HI R4, RZ, 0x1f, R4 ;  /* 0x0000001fff047819 */ /* 0x000fc80000011404 */
[----:B01----:R-:W-:Y:S01]  /*2920*/  IADD3.X R7, PT, PT, R4, RZ, RZ, P0, P1 ;  /* 0x000000ff04077210 */ /* 0x003fe200007e24ff */
[----:B------:R-:W-:-:S04]  /*2930*/  FMUL R4, R15, R8 ;  /* 0x000000080f047220 */ /* 0x000fc80000400000 */
[----:B------:R-:W-:Y:S01]  /*2940*/  FMUL R15, R4, R17 ;  /* 0x00000011040f7220 */ /* 0x000fe20000400000 */
[----:B--2---:R-:W-:-:S04]  /*2950*/  LEA R6, P0, R12, UR4, 0x2 ;  /* 0x000000040c067c11 */ /* 0x004fc8000f8010ff */
[----:B------:R-:W-:-:S05]  /*2960*/  LEA.HI.X R7, R12, UR5, R7, 0x2, P0 ;  /* 0x000000050c077c11 */ /* 0x000fca00080f1407 */
[----:B------:R2:W-:Y:S04]  /*2970*/  REDG.E.ADD.F32.FTZ.RN.STRONG.GPU desc[UR36][R6.64], R15 ;  /* 0x0000000f060079a6 */ /* 0x0005e8000c12f324 */
.L_x_43:
[----:B------:R-:W-:Y:S05]  /*2980*/  BSYNC.RECONVERGENT B2 ;  /* 0x0000000000027941 */ /* 0x000fea0003800200 */
.L_x_42:
[----:B------:R-:W-:Y:S05]  /*2990*/  @P4 BRA `(.L_x_37) ;  /* 0x0000000000284947 */ /* 0x000fea0003800000 */
[----:B------:R-:W3:Y:S01]  /*29a0*/  LDCU.64 UR4, c[0x0][0x3d8] ;  /* 0x00007b00ff0477ac */ /* 0x000ee20008000a00 */
[----:B------:R-:W-:Y:S02]  /*29b0*/  IMAD R5, R11, R5, RZ ;  /* 0x000000050b057224 */ /* 0x000fe400078e02ff */
[----:B------:R-:W-:-:S03]  /*29c0*/  FMUL R8, R13, R8 ;  /* 0x000000080d087220 */ /* 0x000fc60000400000 */
[----:B------:R-:W-:Y:S01]  /*29d0*/  IADD3 R10, P0, P1, R5, R10, R29 ;  /* 0x0000000a050a7210 */ /* 0x000fe2000791e01d */
[----:B012---:R-:W-:Y:S01]  /*29e0*/  FMUL R7, R8, R17 ;  /* 0x0000001108077220 */ /* 0x007fe20000400000 */
[----:B------:R-:W-:-:S04]  /*29f0*/  SHF.R.S32.HI R5, RZ, 0x1f, R5 ;  /* 0x0000001fff057819 */ /* 0x000fc80000011405 */
[----:B------:R-:W-:Y:S02]  /*2a00*/  IADD3.X R5, PT, PT, R5, RZ, RZ, P0, P1 ;  /* 0x000000ff05057210 */ /* 0x000fe400007e24ff */
[----:B---3--:R-:W-:-:S04]  /*2a10*/  LEA R4, P0, R10, UR4, 0x2 ;  /* 0x000000040a047c11 */ /* 0x008fc8000f8010ff */
[----:B------:R-:W-:-:S05]  /*2a20*/  LEA.HI.X R5, R10, UR5, R5, 0x2, P0 ;  /* 0x000000050a057c11 */ /* 0x000fca00080f1405 */
[----:B------:R3:W-:Y:S04]  /*2a30*/  REDG.E.ADD.F32.FTZ.RN.STRONG.GPU desc[UR36][R4.64], R7 ;  /* 0x00000007040079a6 */ /* 0x0007e8000c12f324 */
.L_x_37:
[----:B------:R-:W-:Y:S05]  /*2a40*/  BSYNC.RECONVERGENT B0 ;  /* 0x0000000000007941 */ /* 0x000fea0003800200 */
.L_x_36:
[----:B------:R-:W-:-:S05]  /*2a50*/  VIADD R9, R9, 0x1 ;  /* 0x0000000109097836 */ /* 0x000fca0000000000 */
[----:B------:R-:W-:-:S13]  /*2a60*/  ISETP.GE.AND P0, PT, R9, R22, PT ;  /* 0x000000160900720c */ /* 0x000fda0003f06270 */
[----:B------:R-:W-:Y:S05]  /*2a70*/  @!P0 BRA `(.L_x_44) ;  /* 0xfffffff800488947 */ /* 0x000fea000383ffff */
[----:B------:R-:W-:Y:S05]  /*2a80*/  BSYNC.RECONVERGENT B1 ;  /* 0x0000000000017941 */ /* 0x000fea0003800200 */
.L_x_35:
[----:B------:R-:W-:-:S05]  /*2a90*/  VIADD R0, R0, 0x1 ;  /* 0x0000000100007836 */ /* 0x000fca0000000000 */
[----:B------:R-:W-:-:S13]  /*2aa0*/  ISETP.GE.AND P0, PT, R0, R19, PT ;  /* 0x000000130000720c */ /* 0x000fda0003f06270 */
[----:B------:R-:W-:Y:S05]  /*2ab0*/  @!P0 BRA `(.L_x_45) ;  /* 0xfffffff800248947 */ /* 0x000fea000383ffff */
[----:B------:R-:W-:Y:S05]  /*2ac0*/  BRA `(.L_x_3) ;  /* 0x0000001400c87947 */ /* 0x000fea0003800000 */
.L_x_34:
[----:B------:R-:W-:-:S07]  /*2ad0*/  IMAD.MOV.U32 R0, RZ, RZ, R18 ;  /* 0x000000ffff007224 */ /* 0x000fce00078e0012 */
.L_x_56:
[----:B------:R-:W-:Y:S01]  /*2ae0*/  IMAD.U32 R3, RZ, RZ, UR42 ;  /* 0x0000002aff037e24 */ /* 0x000fe2000f8e00ff */
[----:B------:R-:W-:Y:S01]  /*2af0*/  BSSY.RECONVERGENT B1, `(.L_x_46) ;  /* 0x0000070000017945 */ /* 0x000fe20003800200 */
[----:B------:R-:W-:-:S03]  /*2b00*/  IMAD.MOV.U32 R9, RZ, RZ, R16 ;  /* 0x000000ffff097224 */ /* 0x000fc600078e0010 */
[----:B------:R-:W-:Y:S02]  /*2b10*/  ISETP.LE.AND P5, PT, R3, UR44, PT ;  /* 0x0000002c03007c0c */ /* 0x000fe4000bfa3270 */
[----:B0123--:R-:W-:-:S11]  /*2b20*/  SHF.R.S32.HI R3, RZ, 0x1f, R28 ;  /* 0x0000001fff037819 */ /* 0x00ffd6000001141c */
.L_x_55:
        /* <DEDUP_REMOVED lines=66> */
.L_x_50:
[----:B------:R-:W-:Y:S05]  /*2f50*/  BSYNC.RECONVERGENT B2 ;  /* 0x0000000000027941 */ /* 0x000fea0003800200 */
.L_x_49:
        /* <DEDUP_REMOVED lines=12> */
.L_x_52:
[----:B------:R-:W-:Y:S05]  /*3020*/  BSYNC.RECONVERGENT B2 ;  /* 0x0000000000027941 */ /* 0x000fea0003800200 */
.L_x_51:
        /* <DEDUP_REMOVED lines=12> */
.L_x_54:
[----:B------:R-:W-:Y:S05]  /*30f0*/  BSYNC.RECONVERGENT B2 ;  /* 0x0000000000027941 */ /* 0x000fea0003800200 */
.L_x_53:
        /* <DEDUP_REMOVED lines=11> */
.L_x_48:
[----:B------:R-:W-:Y:S05]  /*31b0*/  BSYNC.RECONVERGENT B0 ;  /* 0x0000000000007941 */ /* 0x000fea0003800200 */
.L_x_47:
[----:B------:R-:W-:-:S05]  /*31c0*/  VIADD R9, R9, 0x1 ;  /* 0x0000000109097836 */ /* 0x000fca0000000000 */
[----:B------:R-:W-:-:S13]  /*31d0*/  ISETP.GE.AND P0, PT, R9, R22, PT ;  /* 0x000000160900720c */ /* 0x000fda0003f06270 */
[----:B------:R-:W-:Y:S05]  /*31e0*/  @!P0 BRA `(.L_x_55) ;  /* 0xfffffff800508947 */ /* 0x000fea000383ffff */
[----:B------:R-:W-:Y:S05]  /*31f0*/  BSYNC.RECONVERGENT B1 ;  /* 0x0000000000017941 */ /* 0x000fea0003800200 */
.L_x_46:
[----:B------:R-:W-:-:S05]  /*3200*/  VIADD R0, R0, 0x1 ;  /* 0x0000000100007836 */ /* 0x000fca0000000000 */
[----:B------:R-:W-:-:S13]  /*3210*/  ISETP.GE.AND P0, PT, R0, R19, PT ;  /* 0x000000130000720c */ /* 0x000fda0003f06270 */
[----:B------:R-:W-:Y:S05]  /*3220*/  @!P0 BRA `(.L_x_56) ;  /* 0xfffffff8002c8947 */ /* 0x000fea000383ffff */
[----:B------:R-:W-:Y:S05]  /*3230*/  BRA `(.L_x_3) ;  /* 0x0000000c00ec7947 */ /* 0x000fea0003800000 */
.L_x_33:
[----:B------:R-:W0:Y:S01]  /*3240*/  LDCU.U8 UR4, c[0x0][0x3e4] ;  /* 0x00007c80ff0477ac */ /* 0x000e220008000000 */
[----:B------:R-:W-:Y:S01]  /*3250*/  IMAD.MOV.U32 R0, RZ, RZ, R18 ;  /* 0x000000ffff007224 */ /* 0x000fe200078e0012 */
[----:B0-----:R-:W-:-:S04]  /*3260*/  UPRMT UR4, UR4, 0x8880, URZ ;  /* 0x0000888004047896 */ /* 0x001fc800080000ff */
[----:B------:R-:W-:-:S09]  /*3270*/  UISETP.NE.AND UP0, UPT, UR4, URZ, UPT ;  /* 0x000000ff0400728c */ /* 0x000fd2000bf05270 */
[----:B------:R-:W-:Y:S05]  /*3280*/  BRA.U !UP0, `(.L_x_57) ;  /* 0x0000000508f47547 */ /* 0x000fea000b800000 */
[----:B------:R-:W-:-:S07]  /*3290*/  IMAD.MOV.U32 R0, RZ, RZ, R18 ;  /* 0x000000ffff007224 */ /* 0x000fce00078e0012 */
.L_x_68:
[----:B------:R-:W-:Y:S01]  /*32a0*/  IMAD.IADD R3, R0, 0x1, -R18 ;  /* 0x0000000100037824 */ /* 0x000fe200078e0a12 */
[----:B------:R-:W-:Y:S04]  /*32b0*/  BSSY.RECONVERGENT B1, `(.L_x_58) ;  /* 0x0000076000017945 */ /* 0x000fe80003800200 */
[----:B------:R-:W-:Y:S01]  /*32c0*/  ISETP.NE.AND P5, PT, R3, R26, PT ;  /* 0x0000001a0300720c */ /* 0x000fe20003fa5270 */
[----:B0123--:R-:W-:-:S12]  /*32d0*/  IMAD.MOV.U32 R3, RZ, RZ, R16 ;  /* 0x000000ffff037224 */ /* 0x00ffd800078e0010 */
.L_x_67:
[----:B---3--:R-:W-:Y:S01]  /*32e0*/  IMAD.IADD R4, R3, 0x1, -R16 ;  /* 0x0000000103047824 */ /* 0x008fe200078e0a10 */
[----:B------:R-:W-:Y:S01]  /*32f0*/  BSSY.RECONVERGENT B0, `(.L_x_59) ;  /* 0x000006e000007945 */ /* 0x000fe20003800200 */
[----:B------:R-:W-:-:S03]  /*3300*/  IMAD.U32 R5, RZ, RZ, UR42 ;  /* 0x0000002aff057e24 */ /* 0x000fc6000f8e00ff */
[----:B------:R-:W-:-:S04]  /*3310*/  ISETP.NE.OR P0, PT, R4, R27, P5 ;  /* 0x0000001b0400720c */ /* 0x000fc80002f05670 */
[----:B------:R-:W-:-:S13]  /*3320*/  ISETP.LE.OR P0, PT, R5, UR44, P0 ;  /* 0x0000002c05007c0c */ /* 0x000fda0008703670 */
[----:B012---:R-:W-:Y:S05]  /*3330*/  @P0 BRA `(.L_x_60) ;  /* 0x0000000400a40947 */ /* 0x007fea0003800000 */
[----:B------:R-:W0:Y:S01]  /*3340*/  LDCU.64 UR4, c[0x0][0x398] ;  /* 0x00007300ff0477ac */ /* 0x000e220008000a00 */
[----:B------:R-:W-:Y:S02]  /*3350*/  LOP3.LUT R4, R3, R0, RZ, 0xfc, !PT ;  /* 0x0000000003047212 */ /* 0x000fe400078efcff */
[----:B0-----:R-:W-:-:S04]  /*3360*/  ISETP.GE.AND P0, PT, R0, UR4, PT ;  /* 0x0000000400007c0c */ /* 0x001fc8000bf06270 */
[----:B------:R-:W-:-:S04]  /*3370*/  ISETP.GE.OR P0, PT, R3, UR5, P0 ;  /* 0x0000000503007c0c */ /* 0x000fc80008706670 */
[----:B------:R-:W-:-:S13]  /*3380*/  ISETP.LT.OR P0, PT, R4, RZ, P0 ;  /* 0x000000ff0400720c */ /* 0x000fda0000701670 */
[----:B------:R-:W-:Y:S05]  /*3390*/  @P0 BRA `(.L_x_60) ;  /* 0x00000004008c0947 */ /* 0x000fea0003800000 */
[----:B------:R-:W-:Y:S01]  /*33a0*/  IMAD.SHL.U32 R5, R3, 0x2, RZ ;  /* 0x0000000203057824 */ /* 0x000fe200078e00ff */
[--C-:B------:R-:W-:Y:S01]  /*33b0*/  SHF.R.S32.HI R8, RZ, 0x1f, R28.reuse ;  /* 0x0000001fff087819 */ /* 0x100fe2000001141c */
[----:B------:R-:W-:Y:S01]  /*33c0*/  IMAD R4, R0, UR43, RZ ;  /* 0x0000002b00047c24 */ /* 0x000fe2000f8e02ff */
[----:B------:R-:W0:Y:S02]  /*33d0*/  LDCU.64 UR4, c[0x0][0x3c0] ;  /* 0x00007800ff0477ac */ /* 0x000e240008000a00 */
[----:B------:R-:W-:Y:S02]  /*33e0*/  SHF.R.S32.HI R6, RZ, 0x1f, R5 ;  /* 0x0000001fff067819 */ /* 0x000fe40000011405 */
[----:B------:R-:W-:Y:S02]  /*33f0*/  IADD3 R7, P0, P1, R5, R4, R28 ;  /* 0x0000000405077210 */ /* 0x000fe4000791e01c */
[----:B------:R-:W-:-:S04]  /*3400*/  SHF.R.S32.HI R5, RZ, 0x1f, R4 ;  /* 0x0000001fff057819 */ /* 0x000fc80000011404 */
[----:B------:R-:W-:-:S04]  /*3410*/  IADD3.X R8, PT, PT, R6, R5, R8, P0, P1 ;  /* 0x0000000506087210 */ /* 0x000fc800007e2408 */
        /* <DEDUP_REMOVED lines=53> */
.L_x_62:
[----:B------:R-:W-:Y:S05]  /*3770*/  BSYNC.RECONVERGENT B2 ;  /* 0x0000000000027941 */ /* 0x000fea0003800200 */
.L_x_61:
        /* <DEDUP_REMOVED lines=12> */
.L_x_64:
[----:B------:R-:W-:Y:S05]  /*3840*/  BSYNC.RECONVERGENT B2 ;  /* 0x0000000000027941 */ /* 0x000fea0003800200 */
.L_x_63:
        /* <DEDUP_REMOVED lines=12> */
.L_x_66:
[----:B------:R-:W-:Y:S05]  /*3910*/  BSYNC.RECONVERGENT B2 ;  /* 0x0000000000027941 */ /* 0x000fea0003800200 */
.L_x_65:
        /* <DEDUP_REMOVED lines=11> */
.L_x_60:
[----:B------:R-:W-:Y:S05]  /*39d0*/  BSYNC.RECONVERGENT B0 ;  /* 0x0000000000007941 */ /* 0x000fea0003800200 */
.L_x_59:
[----:B------:R-:W-:-:S05]  /*39e0*/  VIADD R3, R3, 0x1 ;  /* 0x0000000103037836 */ /* 0x000fca0000000000 */
[----:B------:R-:W-:-:S13]  /*39f0*/  ISETP.GE.AND P0, PT, R3, R22, PT ;  /* 0x000000160300720c */ /* 0x000fda0003f06270 */
[----:B------:R-:W-:Y:S05]  /*3a00*/  @!P0 BRA `(.L_x_67) ;  /* 0xfffffff800348947 */ /* 0x000fea000383ffff */
[----:B------:R-:W-:Y:S05]  /*3a10*/  BSYNC.RECONVERGENT B1 ;  /* 0x0000000000017941 */ /* 0x000fea0003800200 */
.L_x_58:
[----:B------:R-:W-:-:S05]  /*3a20*/  VIADD R0, R0, 0x1 ;  /* 0x0000000100007836 */ /* 0x000fca0000000000 */
[----:B------:R-:W-:-:S13]  /*3a30*/  ISETP.GE.AND P0, PT, R0, R19, PT ;  /* 0x000000130000720c */ /* 0x000fda0003f06270 */
[----:B------:R-:W-:Y:S05]  /*3a40*/  @!P0 BRA `(.L_x_68) ;  /* 0xfffffff800148947 */ /* 0x000fea000383ffff */
[----:B------:R-:W-:Y:S05]  /*3a50*/  BRA `(.L_x_3) ;  /* 0x0000000400e47947 */ /* 0x000fea0003800000 */
.L_x_57:
[----:B------:R-:W-:Y:S01]  /*3a60*/  IMAD.IADD R3, R0, 0x1, -R18 ;  /* 0x0000000100037824 */ /* 0x000fe200078e0a12 */
[----:B------:R-:W-:Y:S04]  /*3a70*/  BSSY.RECONVERGENT B1, `(.L_x_69) ;  /* 0x0000074000017945 */ /* 0x000fe80003800200 */
[----:B------:R-:W-:Y:S01]  /*3a80*/  ISETP.NE.AND P5, PT, R3, R26, PT ;  /* 0x0000001a0300720c */ /* 0x000fe20003fa5270 */
[----:B0123--:R-:W-:-:S12]  /*3a90*/  IMAD.MOV.U32 R3, RZ, RZ, R16 ;  /* 0x000000ffff037224 */ /* 0x00ffd800078e0010 */
.L_x_78:
        /* <DEDUP_REMOVED lines=71> */
.L_x_73:
[----:B------:R-:W-:Y:S05]  /*3f10*/  BSYNC.RECONVERGENT B2 ;  /* 0x0000000000027941 */ /* 0x000fea0003800200 */
.L_x_72:
        /* <DEDUP_REMOVED lines=12> */
.L_x_75:
[----:B------:R-:W-:Y:S05]  /*3fe0*/  BSYNC.RECONVERGENT B2 ;  /* 0x0000000000027941 */ /* 0x000fea0003800200 */
.L_x_74:
        /* <DEDUP_REMOVED lines=12> */
.L_x_77:
[----:B------:R-:W-:Y:S05]  /*40b0*/  BSYNC.RECONVERGENT B2 ;  /* 0x0000000000027941 */ /* 0x000fea0003800200 */
.L_x_76:
        /* <DEDUP_REMOVED lines=11> */
.L_x_71:
[----:B------:R-:W-:Y:S05]  /*4170*/  BSYNC.RECONVERGENT B0 ;  /* 0x0000000000007941 */ /* 0x000fea0003800200 */
.L_x_70:
[----:B------:R-:W-:-:S05]  /*4180*/  VIADD R3, R3, 0x1 ;  /* 0x0000000103037836 */ /* 0x000fca0000000000 */
[----:B------:R-:W-:-:S13]  /*4190*/  ISETP.GE.AND P0, PT, R3, R22, PT ;  /* 0x000000160300720c */ /* 0x000fda0003f06270 */
[----:B------:R-:W-:Y:S05]  /*41a0*/  @!P0 BRA `(.L_x_78) ;  /* 0xfffffff8003c8947 */ /* 0x000fea000383ffff */
[----:B------:R-:W-:Y:S05]  /*41b0*/  BSYNC.RECONVERGENT B1 ;  /* 0x0000000000017941 */ /* 0x000fea0003800200 */
.L_x_69:
[----:B------:R-:W-:-:S05]  /*41c0*/  VIADD R0, R0, 0x1 ;  /* 0x0000000100007836 */ /* 0x000fca0000000000 */
[----:B------:R-:W-:-:S13]  /*41d0*/  ISETP.GE.AND P0, PT, R0, R19, PT ;  /* 0x000000130000720c */ /* 0x000fda0003f06270 */
[----:B------:R-:W-:Y:S05]  /*41e0*/  @!P0 BRA `(.L_x_57) ;  /* 0xfffffff8001c8947 */ /* 0x000fea000383ffff */
.L_x_3:
[----:B------:R-:W-:Y:S05]  /*41f0*/  BSYNC B9 ;  /* 0x0000000000097941 */ /* 0x000fea0003800000 */
.L_x_2:
[----:B------:R-:W4:Y:S01]  /*4200*/  LDCU UR4, c[0x0][0x384] ;  /* 0x00007080ff0477ac */ /* 0x000f220008000800 */
[----:B------:R-:W-:-:S05]  /*4210*/  VIADD R25, R25, 0x1 ;  /* 0x0000000119197836 */ /* 0x000fca0000000000 */
[----:B----4-:R-:W-:-:S13]  /*4220*/  ISETP.NE.AND P0, PT, R25, UR4, PT ;  /* 0x0000000419007c0c */ /* 0x010fda000bf05270 */
[----:B------:R-:W-:Y:S05]  /*4230*/  @!P0 EXIT ;  /* 0x000000000000894d */ /* 0x000fea0003800000 */
[----:B------:R-:W-:Y:S05]  /*4240*/  BRA `(.L_x_79) ;  /* 0xffffffc8002c7947 */ /* 0x000fea000383ffff */
        .weak           $__internal_0_$__cuda_sm3x_div_rn_noftz_f32_slowpath
        .type           $__internal_0_$__cuda_sm3x_div_rn_noftz_f32_slowpath,@function
        .size           $__internal_0_$__cuda_sm3x_div_rn_noftz_f32_slowpath,(.L_x_290 - $__internal_0_$__cuda_sm3x_div_rn_noftz_f32_slowpath)
$__internal_0_$__cuda_sm3x_div_rn_noftz_f32_slowpath:
[--C-:B------:R-:W-:Y:S01]  /*4250*/  SHF.R.U32.HI R5, RZ, 0x17, R3.reuse ;  /* 0x00000017ff057819 */ /* 0x100fe20000011603 */
[----:B------:R-:W-:Y:S01]  /*4260*/  BSSY.RECONVERGENT B1, `(.L_x_80) ;  /* 0x0000064000017945 */ /* 0x000fe20003800200 */
[--C-:B------:R-:W-:Y:S01]  /*4270*/  SHF.R.U32.HI R0, RZ, 0x17, R2.reuse ;  /* 0x00000017ff007819 */ /* 0x100fe20000011602 */
[----:B------:R-:W-:Y:S01]  /*4280*/  IMAD.MOV.U32 R6, RZ, RZ, R2 ;  /* 0x000000ffff067224 */ /* 0x000fe200078e0002 */
[----:B------:R-:W-:Y:S01]  /*4290*/  LOP3.LUT R5, R5, 0xff, RZ, 0xc0, !PT ;  /* 0x000000ff05057812 */ /* 0x000fe200078ec0ff */
[----:B------:R-:W-:Y:S01]  /*42a0*/  IMAD.MOV.U32 R7, RZ, RZ, R3 ;  /* 0x000000ffff077224 */ /* 0x000fe200078e0003 */
[----:B------:R-:W-:-:S03]  /*42b0*/  LOP3.LUT R0, R0, 0xff, RZ, 0xc0, !PT ;  /* 0x000000ff00007812 */ /* 0x000fc600078ec0ff */
[----:B------:R-:W-:Y:S02]  /*42c0*/  VIADD R10, R5, 0xffffffff ;  /* 0xffffffff050a7836 */ /* 0x000fe40000000000 */
[----:B------:R-:W-:-:S03]  /*42d0*/  VIADD R9, R0, 0xffffffff ;  /* 0xffffffff00097836 */ /* 0x000fc60000000000 */
[----:B------:R-:W-:-:S04]  /*42e0*/  ISETP.GT.U32.AND P0, PT, R10, 0xfd, PT ;  /* 0x000000fd0a00780c */ /* 0x000fc80003f04070 */
[----:B------:R-:W-:-:S13]  /*42f0*/  ISETP.GT.U32.OR P0, PT, R9, 0xfd, P0 ;  /* 0x000000fd0900780c */ /* 0x000fda0000704470 */
[----:B------:R-:W-:Y:S01]  /*4300*/  @!P0 IMAD.MOV.U32 R8, RZ, RZ, RZ ;  /* 0x000000ffff088224 */ /* 0x000fe200078e00ff */
[----:B------:R-:W-:Y:S06]  /*4310*/  @!P0 BRA `(.L_x_81) ;  /* 0x00000000005c8947 */ /* 0x000fec0003800000 */
[----:B------:R-:W-:Y:S02]  /*4320*/  FSETP.GTU.FTZ.AND P0, PT, |R2|, +INF , PT ;  /* 0x7f8000000200780b */ /* 0x000fe40003f1c200 */
[----:B------:R-:W-:-:S04]  /*4330*/  FSETP.GTU.FTZ.AND P2, PT, |R3|, +INF , PT ;  /* 0x7f8000000300780b */ /* 0x000fc80003f5c200 */
[----:B------:R-:W-:-:S13]  /*4340*/  PLOP3.LUT P0, PT, P0, P2, PT, 0xf8, 0x8f ;  /* 0x00000000008f781c */ /* 0x000fda0000705f70 */
[----:B------:R-:W-:Y:S05]  /*4350*/  @P0 BRA `(.L_x_82) ;  /* 0x00000004004c0947 */ /* 0x000fea0003800000 */
[----:B------:R-:W-:-:S13]  /*4360*/  LOP3.LUT P0, RZ, R7, 0x7fffffff, R6, 0xc8, !PT ;  /* 0x7fffffff07ff7812 */ /* 0x000fda000780c806 */
[----:B------:R-:W-:Y:S05]  /*4370*/  @!P0 BRA `(.L_x_83) ;  /* 0x00000004003c8947 */ /* 0x000fea0003800000 */
[C---:B------:R-:W-:Y:S02]  /*4380*/  FSETP.NEU.FTZ.AND P3, PT, |R2|.reuse, +INF , PT ;  /* 0x7f8000000200780b */ /* 0x040fe40003f7d200 */
[----:B------:R-:W-:Y:S02]  /*4390*/  FSETP.NEU.FTZ.AND P2, PT, |R3|, +INF , PT ;  /* 0x7f8000000300780b */ /* 0x000fe40003f5d200 */
[----:B------:R-:W-:-:S11]  /*43a0*/  FSETP.NEU.FTZ.AND P0, PT, |R2|, +INF , PT ;  /* 0x7f8000000200780b */ /* 0x000fd60003f1d200 */
[----:B------:R-:W-:Y:S05]  /*43b0*/  @!P2 BRA !P3, `(.L_x_83) ;  /* 0x00000004002ca947 */ /* 0x000fea0005800000 */
[----:B------:R-:W-:-:S04]  /*43c0*/  LOP3.LUT P3, RZ, R6, 0x7fffffff, RZ, 0xc0, !PT ;  /* 0x7fffffff06ff7812 */ /* 0x000fc8000786c0ff */
[----:B------:R-:W-:-:S13]  /*43d0*/  PLOP3.LUT P2, PT, P2, P3, PT, 0x2f, 0xf2 ;  /* 0x0000000000f2781c */ /* 0x000fda0001746577 */
[----:B------:R-:W-:Y:S05]  /*43e0*/  @P2 BRA `(.L_x_84) ;  /* 0x0000000400182947 */ /* 0x000fea0003800000 */
[----:B------:R-:W-:-:S04]  /*43f0*/  LOP3.LUT P2, RZ, R7, 0x7fffffff, RZ, 0xc0, !PT ;  /* 0x7fffffff07ff7812 */ /* 0x000fc8000784c0ff */
[----:B------:R-:W-:-:S13]  /*4400*/  PLOP3.LUT P0, PT, P0, P2, PT, 0x2f, 0xf2 ;  /* 0x0000000000f2781c */ /* 0x000fda0000704577 */
[----:B------:R-:W-:Y:S05]  /*4410*/  @P0 BRA `(.L_x_85) ;  /* 0x0000000400000947 */ /* 0x000fea0003800000 */
[----:B------:R-:W-:Y:S02]  /*4420*/  ISETP.GE.AND P0, PT, R9, RZ, PT ;  /* 0x000000ff0900720c */ /* 0x000fe40003f06270 */
[----:B------:R-:W-:-:S11]  /*4430*/  ISETP.GE.AND P2, PT, R10, RZ, PT ;  /* 0x000000ff0a00720c */ /* 0x000fd60003f46270 */
[----:B------:R-:W-:Y:S02]  /*4440*/  @P0 IMAD.MOV.U32 R8, RZ, RZ, RZ ;  /* 0x000000ffff080224 */ /* 0x000fe400078e00ff */
[----:B------:R-:W-:Y:S01]  /*4450*/  @!P0 FFMA R6, R2, 1.84467440737095516160e+19, RZ ;  /* 0x5f80000002068823 */ /* 0x000fe200000000ff */
[----:B------:R-:W-:Y:S02]  /*4460*/  @!P0 IMAD.MOV.U32 R8, RZ, RZ, -0x40 ;  /* 0xffffffc0ff088424 */ /* 0x000fe400078e00ff */
[----:B------:R-:W-:Y:S02]  /*4470*/  @!P2 FFMA R7, R3, 1.84467440737095516160e+19, RZ ;  /* 0x5f8000000307a823 */ /* 0x000fe400000000ff */
[----:B------:R-:W-:-:S07]  /*4480*/  @!P2 VIADD R8, R8, 0x40 ;  /* 0x000000400808a836 */ /* 0x000fce0000000000 */
.L_x_81:
[----:B------:R-:W-:Y:S01]  /*4490*/  LEA R10, R5, 0xc0800000, 0x17 ;  /* 0xc0800000050a7811 */ /* 0x000fe200078eb8ff */
[----:B------:R-:W-:Y:S01]  /*44a0*/  VIADD R3, R0, 0xffffff81 ;  /* 0xffffff8100037836 */ /* 0x000fe20000000000 */
[----:B------:R-:W-:Y:S03]  /*44b0*/  BSSY.RECONVERGENT B2, `(.L_x_86) ;  /* 0x0000035000027945 */ /* 0x000fe60003800200 */
[----:B------:R-:W-:Y:S01]  /*44c0*/  IMAD.IADD R10, R7, 0x1, -R10 ;  /* 0x00000001070a7824 */ /* 0x000fe200078e0a0a */
[C---:B------:R-:W-:Y:S01]  /*44d0*/  IADD3 R5, PT, PT, R3.reuse, 0x7f, -R5 ;  /* 0x0000007f03057810 */ /* 0x040fe20007ffe805 */
[----:B------:R-:W-:Y:S02]  /*44e0*/  IMAD R0, R3, -0x800000, R6 ;  /* 0xff80000003007824 */ /* 0x000fe400078e0206 */
[----:B------:R-:W0:Y:S01]  /*44f0*/  MUFU.RCP R7, R10 ;  /* 0x0000000a00077308 */ /* 0x000e220000001000 */
[----:B------:R-:W-:Y:S01]  /*4500*/  FADD.FTZ R9, -R10, -RZ ;  /* 0x800000ff0a097221 */ /* 0x000fe20000010100 */
[----:B------:R-:W-:-:S03]  /*4510*/  IMAD.IADD R5, R5, 0x1, R8 ;  /* 0x0000000105057824 */ /* 0x000fc600078e0208 */
[----:B0-----:R-:W-:-:S04]  /*4520*/  FFMA R12, R7, R9, 1 ;  /* 0x3f800000070c7423 */ /* 0x001fc80000000009 */
[----:B------:R-:W-:-:S04]  /*4530*/  FFMA R11, R7, R12, R7 ;  /* 0x0000000c070b7223 */ /* 0x000fc80000000007 */
[----:B------:R-:W-:-:S04]  /*4540*/  FFMA R6, R0, R11, RZ ;  /* 0x0000000b00067223 */ /* 0x000fc800000000ff */
[----:B------:R-:W-:-:S04]  /*4550*/  FFMA R7, R9, R6, R0 ;  /* 0x0000000609077223 */ /* 0x000fc80000000000 */
[----:B------:R-:W-:-:S04]  /*4560*/  FFMA R6, R11, R7, R6 ;  /* 0x000000070b067223 */ /* 0x000fc80000000006 */
[----:B------:R-:W-:-:S04]  /*4570*/  FFMA R9, R9, R6, R0 ;  /* 0x0000000609097223 */ /* 0x000fc80000000000 */
[----:B------:R-:W-:-:S05]  /*4580*/  FFMA R0, R11, R9, R6 ;  /* 0x000000090b007223 */ /* 0x000fca0000000006 */
[----:B------:R-:W-:-:S04]  /*4590*/  SHF.R.U32.HI R3, RZ, 0x17, R0 ;  /* 0x00000017ff037819 */ /* 0x000fc80000011600 */
[----:B------:R-:W-:-:S05]  /*45a0*/  LOP3.LUT R3, R3, 0xff, RZ, 0xc0, !PT ;  /* 0x000000ff03037812 */ /* 0x000fca00078ec0ff */
[----:B------:R-:W-:-:S04]  /*45b0*/  IMAD.IADD R7, R3, 0x1, R5 ;  /* 0x0000000103077824 */ /* 0x000fc800078e0205 */
[----:B------:R-:W-:-:S05]  /*45c0*/  VIADD R3, R7, 0xffffffff ;  /* 0xffffffff07037836 */ /* 0x000fca0000000000 */
[----:B------:R-:W-:-:S13]  /*45d0*/  ISETP.GE.U32.AND P0, PT, R3, 0xfe, PT ;  /* 0x000000fe0300780c */ /* 0x000fda0003f06070 */
[----:B------:R-:W-:Y:S05]  /*45e0*/  @!P0 BRA `(.L_x_87) ;  /* 0x0000000000808947 */ /* 0x000fea0003800000 */
[----:B------:R-:W-:-:S13]  /*45f0*/  ISETP.GT.AND P0, PT, R7, 0xfe, PT ;  /* 0x000000fe0700780c */ /* 0x000fda0003f04270 */
[----:B------:R-:W-:Y:S05]  /*4600*/  @P0 BRA `(.L_x_88) ;  /* 0x00000000006c0947 */ /* 0x000fea0003800000 */
[----:B------:R-:W-:-:S13]  /*4610*/  ISETP.GE.AND P0, PT, R7, 0x1, PT ;  /* 0x000000010700780c */ /* 0x000fda0003f06270 */
[----:B------:R-:W-:Y:S05]  /*4620*/  @P0 BRA `(.L_x_89) ;  /* 0x0000000000740947 */ /* 0x000fea0003800000 */
[----:B------:R-:W-:Y:S02]  /*4630*/  ISETP.GE.AND P0, PT, R7, -0x18, PT ;  /* 0xffffffe80700780c */ /* 0x000fe40003f06270 */
[----:B------:R-:W-:-:S11]  /*4640*/  LOP3.LUT R0, R0, 0x80000000, RZ, 0xc0, !PT ;  /* 0x8000000000007812 */ /* 0x000fd600078ec0ff */
[----:B------:R-:W-:Y:S05]  /*4650*/  @!P0 BRA `(.L_x_89) ;  /* 0x0000000000688947 */ /* 0x000fea0003800000 */
[-CC-:B------:R-:W-:Y:S01]  /*4660*/  FFMA.RZ R3, R11, R9.reuse, R6.reuse ;  /* 0x000000090b037223 */ /* 0x180fe2000000c006 */
[C---:B------:R-:W-:Y:S01]  /*4670*/  VIADD R8, R7.reuse, 0x20 ;  /* 0x0000002007087836 */ /* 0x040fe20000000000 */
[C---:B------:R-:W-:Y:S02]  /*4680*/  ISETP.NE.AND P3, PT, R7.reuse, RZ, PT ;  /* 0x000000ff0700720c */ /* 0x040fe40003f65270 */
[----:B------:R-:W-:Y:S01]  /*4690*/  ISETP.NE.AND P2, PT, R7, RZ, PT ;  /* 0x000000ff0700720c */ /* 0x000fe20003f45270 */
[----:B------:R-:W-:Y:S01]  /*46a0*/  IMAD.MOV R7, RZ, RZ, -R7 ;  /* 0x000000ffff077224 */ /* 0x000fe200078e0a07 */
[----:B------:R-:W-:Y:S01]  /*46b0*/  LOP3.LUT R5, R3, 0x7fffff, RZ, 0xc0, !PT ;  /* 0x007fffff03057812 */ /* 0x000fe200078ec0ff */
[CCC-:B------:R-:W-:Y:S01]  /*46c0*/  FFMA.RP R3, R11.reuse, R9.reuse, R6.reuse ;  /* 0x000000090b037223 */ /* 0x1c0fe20000008006 */
[----:B------:R-:W-:Y:S02]  /*46d0*/  FFMA.RM R6, R11, R9, R6 ;  /* 0x000000090b067223 */ /* 0x000fe40000004006 */
[----:B------:R-:W-:-:S03]  /*46e0*/  LOP3.LUT R5, R5, 0x800000, RZ, 0xfc, !PT ;  /* 0x0080000005057812 */ /* 0x000fc600078efcff */
[----:B------:R-:W-:Y:S02]  /*46f0*/  FSETP.NEU.FTZ.AND P0, PT, R3, R6, PT ;  /* 0x000000060300720b */ /* 0x000fe40003f1d000 */
[----:B------:R-:W-:Y:S02]  /*4700*/  SHF.L.U32 R8, R5, R8, RZ ;  /* 0x0000000805087219 */ /* 0x000fe400000006ff */
[----:B------:R-:W-:Y:S02]  /*4710*/  SEL R6, R7, RZ, P3 ;  /* 0x000000ff07067207 */ /* 0x000fe40001800000 */
[----:B------:R-:W-:Y:S02]  /*4720*/  ISETP.NE.AND P2, PT, R8, RZ, P2 ;  /* 0x000000ff0800720c */ /* 0x000fe40001745270 */
[----:B------:R-:W-:Y:S02]  /*4730*/  SHF.R.U32.HI R6, RZ, R6, R5 ;  /* 0x00000006ff067219 */ /* 0x000fe40000011605 */
[----:B------:R-:W-:-:S02]  /*4740*/  PLOP3.LUT P0, PT, P0, P2, PT, 0xf8, 0x8f ;  /* 0x00000000008f781c */ /* 0x000fc40000705f70 */
[----:B------:R-:W-:Y:S02]  /*4750*/  SHF.R.U32.HI R8, RZ, 0x1, R6 ;  /* 0x00000001ff087819 */ /* 0x000fe40000011606 */
[----:B------:R-:W-:-:S04]  /*4760*/  SEL R3, RZ, 0x1, !P0 ;  /* 0x00000001ff037807 */ /* 0x000fc80004000000 */
[----:B------:R-:W-:-:S04]  /*4770*/  LOP3.LUT R3, R3, 0x1, R8, 0xf8, !PT ;  /* 0x0000000103037812 */ /* 0x000fc800078ef808 */
[----:B------:R-:W-:-:S05]  /*4780*/  LOP3.LUT R3, R3, R6, RZ, 0xc0, !PT ;  /* 0x0000000603037212 */ /* 0x000fca00078ec0ff */
[----:B------:R-:W-:-:S05]  /*4790*/  IMAD.IADD R3, R8, 0x1, R3 ;  /* 0x0000000108037824 */ /* 0x000fca00078e0203 */
[----:B------:R-:W-:Y:S01]  /*47a0*/  LOP3.LUT R0, R3, R0, RZ, 0xfc, !PT ;  /* 0x0000000003007212 */ /* 0x000fe200078efcff */
[----:B------:R-:W-:Y:S06]  /*47b0*/  BRA `(.L_x_89) ;  /* 0x0000000000107947 */ /* 0x000fec0003800000 */
.L_x_88:
[----:B------:R-:W-:-:S04]  /*47c0*/  LOP3.LUT R0, R0, 0x80000000, RZ, 0xc0, !PT ;  /* 0x8000000000007812 */ /* 0x000fc800078ec0ff */
[----:B------:R-:W-:Y:S01]  /*47d0*/  LOP3.LUT R0, R0, 0x7f800000, RZ, 0xfc, !PT ;  /* 0x7f80000000007812 */ /* 0x000fe200078efcff */
[----:B------:R-:W-:Y:S06]  /*47e0*/  BRA `(.L_x_89) ;  /* 0x0000000000047947 */ /* 0x000fec0003800000 */
.L_x_87:
[----:B------:R-:W-:-:S07]  /*47f0*/  IMAD R0, R5, 0x800000, R0 ;  /* 0x0080000005007824 */ /* 0x000fce00078e0200 */
.L_x_89:
[----:B------:R-:W-:Y:S05]  /*4800*/  BSYNC.RECONVERGENT B2 ;  /* 0x0000000000027941 */ /* 0x000fea0003800200 */
.L_x_86:
[----:B------:R-:W-:Y:S05]  /*4810*/  BRA `(.L_x_90) ;  /* 0x0000000000207947 */ /* 0x000fea0003800000 */
.L_x_85:
[----:B------:R-:W-:-:S04]  /*4820*/  LOP3.LUT R0, R7, 0x80000000, R6, 0x48, !PT ;  /* 0x8000000007007812 */ /* 0x000fc800078e4806 */
[----:B------:R-:W-:Y:S01]  /*4830*/  LOP3.LUT R0, R0, 0x7f800000, RZ, 0xfc, !PT ;  /* 0x7f80000000007812 */ /* 0x000fe200078efcff */
[----:B------:R-:W-:Y:S06]  /*4840*/  BRA `(.L_x_90) ;  /* 0x0000000000147947 */ /* 0x000fec0003800000 */
.L_x_84:
[----:B------:R-:W-:Y:S01]  /*4850*/  LOP3.LUT R0, R7, 0x80000000, R6, 0x48, !PT ;  /* 0x8000000007007812 */ /* 0x000fe200078e4806 */
[----:B------:R-:W-:Y:S06]  /*4860*/  BRA `(.L_x_90) ;  /* 0x00000000000c7947 */ /* 0x000fec0003800000 */
.L_x_83:
[----:B------:R-:W0:Y:S01]  /*4870*/  MUFU.RSQ R0, -QNAN ;  /* 0xffc0000000007908 */ /* 0x000e220000001400 */
[----:B------:R-:W-:Y:S05]  /*4880*/  BRA `(.L_x_90) ;  /* 0x0000000000047947 */ /* 0x000fea0003800000 */
.L_x_82:
[----:B------:R-:W-:-:S07]  /*4890*/  FADD.FTZ R0, R2, R3 ;  /* 0x0000000302007221 */ /* 0x000fce0000010000 */
.L_x_90:
[----:B------:R-:W-:Y:S05]  /*48a0*/  BSYNC.RECONVERGENT B1 ;  /* 0x0000000000017941 */ /* 0x000fea0003800200 */
.L_x_80:
[----:B------:R-:W-:-:S04]  /*48b0*/  IMAD.MOV.U32 R5, RZ, RZ, 0x0 ;  /* 0x00000000ff057424 */ /* 0x000fc800078e00ff */
[----:B0-----:R-:W-:Y:S05]  /*48c0*/  RET.REL.NODEC R4 `(_Z31bev_height_pool_backward_kerneliiiiiiiiiiiiPKfS0_PKbPKhS4_Pfibi) ;  /* 0xffffffb404cc7950 */ /* 0x001fea0003c3ffff */
.L_x_91:
[----:B------:R-:W-:-:S00]  /*48d0*/  BRA `(.L_x_91) ;  /* 0xfffffffc00fc7947 */ /* 0x000fc0000383ffff */
[----:B------:R-:W-:-:S00]  /*48e0*/  NOP ;  /* 0x0000000000007918 */ /* 0x000fc00000000000 */
        /* <DEDUP_REMOVED lines=9> */
.L_x_290:


//--------------------- .text._Z30bev_height_pool_forward_kerneliiiiiiiiiiiiPKfS0_PKbPfPhS4_ibi --------------------------
	.section	.text._Z30bev_height_pool_forward_kerneliiiiiiiiiiiiPKfS0_PKbPfPhS4_ibi,"ax",@progbits
	.align	128
        .global         _Z30bev_height_pool_forward_kerneliiiiiiiiiiiiPKfS0_PKbPfPhS4_ibi
        .type           _Z30bev_height_pool_forward_kerneliiiiiiiiiiiiPKfS0_PKbPfPhS4_ibi,@function
        .size           _Z30bev_height_pool_forward_kerneliiiiiiiiiiiiPKfS0_PKbPfPhS4_ibi,(.L_x_291 - _Z30bev_height_pool_forward_kerneliiiiiiiiiiiiPKfS0_PKbPfPhS4_ibi)
        .other          _Z30bev_height_pool_forward_kerneliiiiiiiiiiiiPKfS0_PKbPfPhS4_ibi,@"STO_CUDA_ENTRY STV_DEFAULT"
_Z30bev_height_pool_forward_kerneliiiiiiiiiiiiPKfS0_PKbPfPhS4_ibi:
.text._Z30bev_height_pool_forward_kerneliiiiiiiiiiiiPKfS0_PKbPfPhS4_ibi:
[----:B------:R-:W0:Y:S08]  /*0000*/  LDC R1, c[0x0][0x37c] ;  /* 0x0000df00ff017b82 */ /* 0x000e300000000800 */
[----:B------:R-:W1:Y:S01]  /*0010*/  LDC R7, c[0x0][0x3ac] ;  /* 0x0000eb00ff077b82 */ /* 0x000e620000000800 */
[----:B------:R-:W2:Y:S01]  /*0020*/  LDCU UR47, c[0x0][0x2fc] ;  /* 0x00005f80ff2f77ac */ /* 0x000ea20008000800 */
[----:B0-----:R-:W-:Y:S01]  /*0030*/  VIADD R1, R1, 0xffffffd8 ;  /* 0xffffffd801017836 */ /* 0x001fe20000000000 */
[----:B------:R-:W0:Y:S05]  /*0040*/  LDCU UR5, c[0x0][0x360] ;  /* 0x00006c00ff0577ac */ /* 0x000e2a0008000800 */
[----:B------:R-:W3:Y:S01]  /*0050*/  S2UR UR4, SR_CTAID.X ;  /* 0x00000000000479c3 */ /* 0x000ee20000002500 */
[----:B------:R-:W4:Y:S01]  /*0060*/  LDCU UR6, c[0x0][0x364] ;  /* 0x00006c80ff0677ac */ /* 0x000f220008000800 */
[----:B------:R-:W5:Y:S01]  /*0070*/  LDCU.64 UR22, c[0x0][0x3a0] ;  /* 0x00007400ff1677ac */ /* 0x000f620008000a00 */
[----:B------:R-:W2:Y:S01]  /*0080*/  LDCU UR56, c[0x0][0x2f8] ;  /* 0x00005f00ff3877ac */ /* 0x000ea20008000800 */
[----:B-1----:R-:W1:Y:S01]  /*0090*/  I2F.U32.RP R0, R7 ;  /* 0x0000000700007306 */ /* 0x002e620000209000 */
[----:B------:R-:W-:-:S07]  /*00a0*/  ISETP.NE.U32.AND P2, PT, R7, RZ, PT ;  /* 0x000000ff0700720c */ /* 0x000fce0003f45070 */
[----:B-1----:R-:W1:Y:S02]  /*00b0*/  MUFU.RCP R0, R0 ;  /* 0x0000000000007308 */ /* 0x002e640000001000 */
[----:B-1----:R-:W-:-:S06]  /*00c0*/  VIADD R2, R0, 0xffffffe ;  /* 0x0ffffffe00027836 */ /* 0x002fcc0000000000 */
[----:B------:R1:W0:Y:S02]  /*00d0*/  F2I.FTZ.U32.TRUNC.NTZ R3, R2 ;  /* 0x0000000200037305 */ /* 0x000224000021f000 */
[----:B-1----:R-:W-:Y:S02]  /*00e0*/  IMAD.MOV.U32 R2, RZ, RZ, RZ ;  /* 0x000000ffff027224 */ /* 0x002fe400078e00ff */
[----:B0-----:R-:W-:-:S04]  /*00f0*/  IMAD.MOV R4, RZ, RZ, -R3 ;  /* 0x000000ffff047224 */ /* 0x001fc800078e0a03 */
[----:B------:R-:W-:-:S04]  /*0100*/  IMAD R5, R4, R7, RZ ;  /* 0x0000000704057224 */ /* 0x000fc800078e02ff */
[----:B------:R-:W-:Y:S02]  /*0110*/  IMAD.HI.U32 R3, R3, R5, R2 ;  /* 0x0000000503037227 */ /* 0x000fe400078e0002 */
[----:B------:R-:W4:Y:S04]  /*0120*/  S2R R2, SR_TID.Y ;  /* 0x0000000000027919 */ /* 0x000f280000002200 */
[----:B---3--:R-:W-:Y:S01]  /*0130*/  IMAD.HI.U32 R3, R3, UR4, RZ ;  /* 0x0000000403037c27 */ /* 0x008fe2000f8e00ff */
[----:B------:R-:W0:Y:S03]  /*0140*/  S2R R5, SR_TID.X ;  /* 0x0000000000057919 */ /* 0x000e260000002100 */
[----:B------:R-:W-:-:S04]  /*0150*/  IMAD.MOV R4, RZ, RZ, -R3 ;  /* 0x000000ffff047224 */ /* 0x000fc800078e0a03 */
[----:B------:R-:W-:-:S05]  /*0160*/  IMAD R0, R7, R4, UR4 ;  /* 0x0000000407007e24 */ /* 0x000fca000f8e0204 */
[----:B------:R-:W-:-:S13]  /*0170*/  ISETP.GE.U32.AND P0, PT, R0, R7, PT ;  /* 0x000000070000720c */ /* 0x000fda0003f06070 */
[----:B------:R-:W-:Y:S02]  /*0180*/  @P0 IMAD.IADD R0, R0, 0x1, -R7 ;  /* 0x0000000100000824 */ /* 0x000fe400078e0a07 */
[----:B------:R-:W-:-:S03]  /*0190*/  @P0 VIADD R3, R3, 0x1 ;  /* 0x0000000103030836 */ /* 0x000fc60000000000 */
[----:B------:R-:W-:-:S13]  /*01a0*/  ISETP.GE.U32.AND P1, PT, R0, R7, PT ;  /* 0x000000070000720c */ /* 0x000fda0003f26070 */
[----:B------:R-:W-:Y:S01]  /*01b0*/  @P1 VIADD R3, R3, 0x1 ;  /* 0x0000000103031836 */ /* 0x000fe20000000000 */
[----:B------:R-:W-:-:S04]  /*01c0*/  @!P2 LOP3.LUT R3, RZ, R7, RZ, 0x33, !PT ;  /* 0x00000007ff03a212 */ /* 0x000fc800078e33ff */
[C---:B------:R-:W-:Y:S01]  /*01d0*/  IADD3 R4, PT, PT, -R3.reuse, RZ, RZ ;  /* 0x000000ff03047210 */ /* 0x040fe20007ffe1ff */
[----:B----4-:R-:W-:-:S04]  /*01e0*/  IMAD R31, R3, UR6, R2 ;  /* 0x00000006031f7c24 */ /* 0x010fc8000f8e0202 */
[----:B------:R-:W-:Y:S01]  /*01f0*/  IMAD R4, R7, R4, UR4 ;  /* 0x0000000407047e24 */ /* 0x000fe2000f8e0204 */
[----:B-----5:R-:W-:-:S03]  /*0200*/  ISETP.GE.AND P0, PT, R31, UR22, PT ;  /* 0x000000161f007c0c */ /* 0x020fc6000bf06270 */
[----:B0-----:R-:W-:Y:S01]  /*0210*/  IMAD R4, R4, UR5, R5 ;  /* 0x0000000504047c24 */ /* 0x001fe2000f8e0205 */
[----:B------:R-:W-:-:S04]  /*0220*/  R2UR UR5, R1 ;  /* 0x00000000010572ca */ /* 0x000fc800000e0000 */
[----:B------:R-:W-:Y:S02]  /*0230*/  ISETP.GE.OR P0, PT, R4, UR23, P0 ;  /* 0x0000001704007c0c */ /* 0x000fe40008706670 */
[----:B------:R-:W-:-:S04]  /*0240*/  LOP3.LUT R0, R31, R4, RZ, 0xfc, !PT ;  /* 0x000000041f007212 */ /* 0x000fc800078efcff */
[----:B------:R-:W-:-:S03]  /*0250*/  ISETP.LT.OR P0, PT, R0, RZ, P0 ;  /* 0x000000ff0000720c */ /* 0x000fc60000701670 */
[----:B--2---:R-:W-:-:S04]  /*0260*/  UIADD3 UR56, UP0, UPT, UR5, UR56, URZ ;  /* 0x0000003805387290 */ /* 0x004fc8000ff1e0ff */
[----:B------:R-:W-:-:S06]  /*0270*/  UIADD3.X UR47, UPT, UPT, URZ, UR47, URZ, UP0, !UPT ;  /* 0x0000002fff2f7290 */ /* 0x000fcc00087fe4ff */
[----:B------:R-:W-:Y:S06]  /*0280*/  @P0 EXIT ;  /* 0x000000000000094d */ /* 0x000fec0003800000 */
[----:B------:R-:W0:Y:S01]  /*0290*/  LDCU UR43, c[0x0][0x388] ;  /* 0x00007100ff2b77ac */ /* 0x000e220008000800 */
[----:B------:R-:W1:Y:S01]  /*02a0*/  S2UR UR6, SR_CTAID.Z ;  /* 0x00000000000679c3 */ /* 0x000e620000002700 */
[----:B------:R-:W2:Y:S01]  /*02b0*/  LDCU UR20, c[0x0][0x380] ;  /* 0x00007000ff1477ac */ /* 0x000ea20008000800 */
[----:B0-----:R-:W0:Y:S01]  /*02c0*/  I2F.U32.RP R0, UR43 ;  /* 0x0000002b00007d06 */ /* 0x001e220008209000 */
[----:B------:R-:W-:-:S07]  /*02d0*/  ISETP.NE.U32.AND P0, PT, RZ, UR43, PT ;  /* 0x0000002bff007c0c */ /* 0x000fce000bf05070 */
[----:B0-----:R-:W0:Y:S02]  /*02e0*/  MUFU.RCP R0, R0 ;  /* 0x0000000000007308 */ /* 0x001e240000001000 */
[----:B0-----:R-:W-:-:S06]  /*02f0*/  VIADD R2, R0, 0xffffffe ;  /* 0x0ffffffe00027836 */ /* 0x001fcc0000000000 */
[----:B------:R0:W3:Y:S02]  /*0300*/  F2I.FTZ.U32.TRUNC.NTZ R3, R2 ;  /* 0x0000000200037305 */ /* 0x0000e4000021f000 */
[----:B0-----:R-:W-:Y:S02]  /*0310*/  IMAD.MOV.U32 R2, RZ, RZ, RZ ;  /* 0x000000ffff027224 */ /* 0x001fe400078e00ff */
[----:B---3--:R-:W-:-:S04]  /*0320*/  IMAD.MOV R7, RZ, RZ, -R3 ;  /* 0x000000ffff077224 */ /* 0x008fc800078e0a03 */
[----:B------:R-:W-:-:S04]  /*0330*/  IMAD R7, R7, UR43, RZ ;  /* 0x0000002b07077c24 */ /* 0x000fc8000f8e02ff */
[----:B------:R-:W-:-:S06]  /*0340*/  IMAD.HI.U32 R3, R3, R7, R2 ;  /* 0x0000000703037227 */ /* 0x000fcc00078e0002 */
[----:B-1----:R-:W-:-:S05]  /*0350*/  IMAD.HI.U32 R38, R3, UR6, RZ ;  /* 0x0000000603267c27 */ /* 0x002fca000f8e00ff */
[----:B------:R-:W-:-:S13]  /*0360*/  R2UR UR4, R38 ;  /* 0x00000000260472ca */ /* 0x000fda00000e0000 */
[----:B------:R-:W-:-:S04]  /*0370*/  UIADD3 UR4, UPT, UPT, -UR4, URZ, URZ ;  /* 0x000000ff04047290 */ /* 0x000fc8000fffe1ff */
[----:B------:R-:W-:-:S04]  /*0380*/  UIMAD UR4, UR43, UR4, UR6 ;  /* 0x000000042b0472a4 */ /* 0x000fc8000f8e0206 */
[----:B------:R-:W-:-:S06]  /*0390*/  UISETP.GE.U32.AND UP0, UPT, UR4, UR43, UPT ;  /* 0x0000002b0400728c */ /* 0x000fcc000bf06070 */
[----:B------:R-:W-:-:S05]  /*03a0*/  PLOP3.LUT P1, PT, PT, PT, UP0, 0x80, 0x8 ;  /* 0x000000000008781c */ /* 0x000fca0003f2f008 */
[----:B------:R-:W-:-:S04]  /*03b0*/  @UP0 UIADD3 UR4, UPT, UPT, UR4, -UR43, URZ ;  /* 0x8000002b04040290 */ /* 0x000fc8000fffe0ff */
[----:B------:R-:W-:-:S04]  /*03c0*/  UISETP.GE.U32.AND UP1, UPT, UR4, UR43, UPT ;  /* 0x0000002b0400728c */ /* 0x000fc8000bf26070 */
[----:B------:R-:W-:Y:S02]  /*03d0*/  @P1 VIADD R38, R38, 0x1 ;  /* 0x0000000126261836 */ /* 0x000fe40000000000 */
[----:B------:R-:W-:-:S13]  /*03e0*/  PLOP3.LUT P2, PT, PT, PT, UP1, 0x80, 0x8 ;  /* 0x000000000008781c */ /* 0x000fda0003f4f018 */
[----:B------:R-:W-:Y:S01]  /*03f0*/  @P2 VIADD R38, R38, 0x1 ;  /* 0x0000000126262836 */ /* 0x000fe20000000000 */
[----:B------:R-:W-:-:S04]  /*0400*/  @!P0 LOP3.LUT R38, RZ, UR43, RZ, 0x33, !PT ;  /* 0x0000002bff268c12 */ /* 0x000fc8000f8e33ff */
[----:B------:R-:W-:-:S13]  /*0410*/  R2UR UR16, R38 ;  /* 0x00000000261072ca */ /* 0x000fda00000e0000 */
[----:B------:R-:W-:-:S04]  /*0420*/  UIADD3 UR16, UPT, UPT, -UR16, URZ, URZ ;  /* 0x000000ff10107290 */ /* 0x000fc8000fffe1ff */
[----:B------:R-:W-:-:S04]  /*0430*/  UIMAD UR16, UR43, UR16, UR6 ;  /* 0x000000102b1072a4 */ /* 0x000fc8000f8e0206 */
[----:B------:R-:W-:-:S06]  /*0440*/  UISETP.GE.AND UP0, UPT, UR16, UR43, UPT ;  /* 0x0000002b1000728c */ /* 0x000fcc000bf06270 */
[----:B------:R-:W-:-:S04]  /*0450*/  PLOP3.LUT P0, PT, PT, PT, UP0, 0x80, 0x8 ;  /* 0x000000000008781c */ /* 0x000fc80003f0f008 */
[----:B--2---:R-:W-:-:S13]  /*0460*/  ISETP.GE.OR P0, PT, R38, UR20, P0 ;  /* 0x0000001426007c0c */ /* 0x004fda0008706670 */
[----:B------:R-:W-:Y:S05]  /*0470*/  @P0 EXIT ;  /* 0x000000000000094d */ /* 0x000fea0003800000 */
[----:B------:R-:W0:Y:S01]  /*0480*/  LDCU UR7, c[0x0][0x38c] ;  /* 0x00007180ff0777ac */ /* 0x000e220008000800 */
[----:B------:R-:W-:Y:S01]  /*0490*/  S2UR UR4, SR_CTAID.Y ;  /* 0x00000000000479c3 */ /* 0x000fe20000002600 */
[C---:B------:R-:W-:Y:S01]  /*04a0*/  R2UR UR21, R38.reuse ;  /* 0x00000000261572ca */ /* 0x040fe200000e0000 */
[----:B------:R-:W-:Y:S01]  /*04b0*/  IMAD.U32 R9, RZ, RZ, UR16 ;  /* 0x00000010ff097e24 */ /* 0x000fe2000f8e00ff */
[----:B------:R-:W1:Y:S01]  /*04c0*/  LDCU UR6, c[0x0][0x384] ;  /* 0x00007080ff0677ac */ /* 0x000e620008000800 */
[----:B------:R-:W-:Y:S01]  /*04d0*/  SHF.R.S32.HI R5, RZ, 0x1f, R4 ;  /* 0x0000001fff057819 */ /* 0x000fe20000011404 */
[----:B------:R-:W-:Y:S01]  /*04e0*/  IMAD R43, R31, UR23, RZ ;  /* 0x000000171f2b7c24 */ /* 0x000fe2000f8e02ff */
[----:B------:R-:W-:Y:S02]  /*04f0*/  UIMAD.WIDE.U32 UR10, UR43, UR20, URZ ;  /* 0x000000142b0a72a5 */ /* 0x000fe4000f8e00ff */
[----:B------:R-:W2:Y:S01]  /*0500*/  S2UR UR17, SR_CTAID.Z ;  /* 0x00000000001179c3 */ /* 0x000ea20000002700 */
[----:B------:R-:W-:Y:S01]  /*0510*/  UIMAD.WIDE UR8, UR23, UR22, URZ ;  /* 0x00000016170872a5 */ /* 0x000fe2000f8e02ff */
[----:B------:R-:W-:Y:S01]  /*0520*/  IMAD R16, R38, UR43, R9 ;  /* 0x0000002b26107c24 */ /* 0x000fe2000f8e0209 */
[----:B------:R-:W-:Y:S01]  /*0530*/  UMOV UR5, URZ ;  /* 0x000000ff00057c82 */ /* 0x000fe20008000000 */
[----:B------:R-:W-:Y:S01]  /*0540*/  UIMAD UR24, UR22, UR23, URZ ;  /* 0x00000017161872a4 */ /* 0x000fe2000f8e02ff */
[----:B------:R-:W-:Y:S01]  /*0550*/  SHF.R.S32.HI R9, RZ, 0x1f, R43 ;  /* 0x0000001fff097819 */ /* 0x000fe2000001142b */
[----:B------:R-:W-:Y:S01]  /*0560*/  IMAD.MOV.U32 R33, RZ, RZ, RZ ;  /* 0x000000ffff217224 */ /* 0x000fe200078e00ff */
[----:B------:R-:W3:Y:S01]  /*0570*/  LDCU.64 UR38, c[0x0][0x358] ;  /* 0x00006b00ff2677ac */ /* 0x000ee20008000a00 */
[----:B0-----:R-:W-:-:S02]  /*0580*/  UIMAD.WIDE.U32 UR14, UR10, UR7, URZ ;  /* 0x000000070a0e72a5 */ /* 0x001fc4000f8e00ff */
[----:B------:R-:W-:Y:S02]  /*0590*/  UIMAD UR18, UR11, UR7, URZ ;  /* 0x000000070b1272a4 */ /* 0x000fe4000f8e02ff */
[----:B-1----:R-:W-:Y:S02]  /*05a0*/  UIMAD UR11, UR43, UR6, URZ ;  /* 0x000000062b0b72a4 */ /* 0x002fe4000f8e02ff */
[----:B------:R-:W-:Y:S01]  /*05b0*/  MOV R6, UR14 ;  /* 0x0000000e00067c02 */ /* 0x000fe20008000f00 */
[----:B------:R-:W-:Y:S01]  /*05c0*/  USHF.R.S32.HI UR57, URZ, 0x1f, UR7 ;  /* 0x0000001fff397899 */ /* 0x000fe20008011407 */
[----:B------:R-:W-:Y:S01]  /*05d0*/  IMAD.U32 R7, RZ, RZ, UR15 ;  /* 0x0000000fff077e24 */ /* 0x000fe2000f8e00ff */
[----:B------:R-:W-:Y:S02]  /*05e0*/  UIMAD UR19, UR9, UR14, URZ ;  /* 0x0000000e091372a4 */ /* 0x000fe4000f8e02ff */
[----:B------:R-:W-:Y:S01]  /*05f0*/  IMAD.WIDE.U32 R6, R6, UR8, RZ ;  /* 0x0000000806067c25 */ /* 0x000fe2000f8e00ff */
[----:B------:R-:W-:-:S02]  /*0600*/  UIMAD UR18, UR10, UR57, UR18 ;  /* 0x000000390a1272a4 */ /* 0x000fc4000f8e0212 */
[----:B--2---:R-:W-:Y:S02]  /*0610*/  UIMAD.WIDE.U32 UR12, UR17, UR7, UR4 ;  /* 0x00000007110c72a5 */ /* 0x004fe4000f8e0004 */
[----:B------:R-:W-:Y:S02]  /*0620*/  UIMAD UR5, UR11, UR7, URZ ;  /* 0x000000070b0572a4 */ /* 0x000fe4000f8e02ff */
[----:B------:R-:W-:Y:S02]  /*0630*/  UIMAD UR17, UR57, UR17, URZ ;  /* 0x00000011391172a4 */ /* 0x000fe4000f8e02ff */
[----:B------:R-:W-:Y:S01]  /*0640*/  UIMAD UR10, UR21, UR5, UR4 ;  /* 0x00000005150a72a4 */ /* 0x000fe2000f8e0204 */
[----:B------:R-:W-:Y:S01]  /*0650*/  R2UR UR4, R6 ;  /* 0x00000000060472ca */ /* 0x000fe200000e0000 */
[----:B------:R-:W-:Y:S01]  /*0660*/  UIADD3 UR14, UPT, UPT, UR15, UR18, URZ ;  /* 0x000000120f0e7290 */ /* 0x000fe2000fffe0ff */
[----:B------:R-:W-:Y:S01]  /*0670*/  R2UR UR5, R7 ;  /* 0x00000000070572ca */ /* 0x000fe200000e0000 */
[----:B------:R-:W-:Y:S01]  /*0680*/  IMAD.U32 R2, RZ, RZ, UR12 ;  /* 0x0000000cff027e24 */ /* 0x000fe2000f8e00ff */
[----:B------:R-:W-:Y:S01]  /*0690*/  UISETP.GE.AND UP0, UPT, UR6, 0x1, UPT ;  /* 0x000000010600788c */ /* 0x000fe2000bf06270 */
[----:B------:R-:W-:Y:S01]  /*06a0*/  IMAD.U32 R3, RZ, RZ, UR13 ;  /* 0x0000000dff037e24 */ /* 0x000fe2000f8e00ff */
[----:B------:R-:W-:Y:S01]  /*06b0*/  UIADD3 UR13, UPT, UPT, UR13, UR17, URZ ;  /* 0x000000110d0d7290 */ /* 0x000fe2000fffe0ff */
[----:B------:R-:W-:Y:S01]  /*06c0*/  IMAD.WIDE.U32 R2, R2, UR8, R4 ;  /* 0x0000000802027c25 */ /* 0x000fe2000f8e0004 */
[----:B------:R-:W-:-:S02]  /*06d0*/  UIMAD UR12, UR9, UR12, URZ ;  /* 0x0000000c090c72a4 */ /* 0x000fc4000f8e02ff */
[----:B------:R-:W-:Y:S01]  /*06e0*/  UIMAD UR10, UR16, UR7, UR10 ;  /* 0x00000007100a72a4 */ /* 0x000fe2000f8e020a */
[----:B------:R-:W-:Y:S01]  /*06f0*/  IMAD.IADD R7, R4, 0x1, R43 ;  /* 0x0000000104077824 */ /* 0x000fe200078e022b */
[----:B------:R-:W-:Y:S01]  /*0700*/  UIMAD UR14, UR8, UR14, UR19 ;  /* 0x0000000e080e72a4 */ /* 0x000fe2000f8e0213 */
[----:B------:R-:W-:Y:S01]  /*0710*/  IADD3 R42, P0, PT, R43, R2, RZ ;  /* 0x000000022b2a7210 */ /* 0x000fe20007f1e0ff */
[----:B------:R-:W-:Y:S01]  /*0720*/  UIMAD UR12, UR8, UR13, UR12 ;  /* 0x0000000d080c72a4 */ /* 0x000fe2000f8e020c */
[----:B------:R-:W-:Y:S01]  /*0730*/  IMAD R16, R16, UR24, R7 ;  /* 0x0000001810107c24 */ /* 0x000fe2000f8e0207 */
[----:B------:R-:W-:Y:S01]  /*0740*/  UIADD3 UR4, UPT, UPT, UR5, UR14, URZ ;  /* 0x0000000e05047290 */ /* 0x000fe2000fffe0ff */
[----:B------:R-:W-:Y:S02]  /*0750*/  IMAD.U32 R36, RZ, RZ, UR10 ;  /* 0x0000000aff247e24 */ /* 0x000fe4000f8e00ff */
[----:B------:R-:W-:Y:S01]  /*0760*/  IMAD.MOV.U32 R2, RZ, RZ, RZ ;  /* 0x000000ffff027224 */ /* 0x000fe200078e00ff */
[----:B------:R-:W-:Y:S01]  /*0770*/  IADD3.X R43, PT, PT, R9, UR12, R3, P0, !PT ;  /* 0x0000000c092b7c10 */ /* 0x000fe200087fe403 */
[----:B------:R-:W-:-:S02]  /*0780*/  IMAD R36, R36, UR24, R7 ;  /* 0x0000001824247c24 */ /* 0x000fc4000f8e0207 */
[----:B------:R-:W-:Y:S01]  /*0790*/  IMAD.U32 R34, RZ, RZ, UR4 ;  /* 0x00000004ff227e24 */ /* 0x000fe2000f8e00ff */
[----:B---3--:R-:W-:Y:S06]  /*07a0*/  BRA.U !UP0, `(.L_x_92) ;  /* 0x0000006908807547 */ /* 0x008fec000b800000 */
[----:B------:R-:W0:Y:S01]  /*07b0*/  LDCU.64 UR44, c[0x0][0x398] ;  /* 0x00007300ff2c77ac */ /* 0x000e220008000a00 */
[----:B------:R-:W1:Y:S01]  /*07c0*/  LDC R0, c[0x0][0x3e0] ;  /* 0x0000f800ff007b82 */ /* 0x000e620000000800 */
[C---:B------:R-:W-:Y:S01]  /*07d0*/  R2UR UR4, R38.reuse ;  /* 0x00000000260472ca */ /* 0x040fe200000e0000 */
[----:B------:R-:W2:Y:S01]  /*07e0*/  LDCU UR12, c[0x0][0x3a8] ;  /* 0x00007500ff0c77ac */ /* 0x000ea20008000800 */
[----:B------:R-:W-:Y:S01]  /*07f0*/  R2UR UR10, R38 ;  /* 0x00000000260a72ca */ /* 0x000fe200000e0000 */
[----:B0-----:R-:W-:-:S04]  /*0800*/  UIMAD UR8, UR44, UR45, URZ ;  /* 0x0000002d2c0872a4 */ /* 0x001fc8000f8e02ff */
[----:B------:R-:W-:Y:S02]  /*0810*/  UIMAD UR11, UR11, UR8, URZ ;  /* 0x000000080b0b72a4 */ /* 0x000fe4000f8e02ff */
[----:B------:R-:W-:Y:S01]  /*0820*/  USHF.L.U32 UR36, UR8, 0x1, URZ ;  /* 0x0000000108247899 */ /* 0x000fe200080006ff */
[----:B-1----:R-:W-:Y:S01]  /*0830*/  ISETP.NE.AND P0, PT, R0, 0x1, PT ;  /* 0x000000010000780c */ /* 0x002fe20003f05270 */
[----:B------:R-:W-:Y:S02]  /*0840*/  USHF.L.U32 UR11, UR11, 0x1, URZ ;  /* 0x000000010b0b7899 */ /* 0x000fe400080006ff */
[----:B--2---:R-:W-:Y:S01]  /*0850*/  UISETP.GE.AND UP0, UPT, UR12, 0x1, UPT ;  /* 0x000000010c00788c */ /* 0x004fe2000bf06270 */
[----:B------:R-:W-:Y:S01]  /*0860*/  FSEL R3, RZ, -10000, !P0 ;  /* 0xc61c4000ff037808 */ /* 0x000fe20004000000 */
[----:B------:R-:W-:Y:S02]  /*0870*/  USHF.R.S32.HI UR9, URZ, 0x1f, UR11 ;  /* 0x0000001fff097899 */ /* 0x000fe4000801140b */
[----:B------:R-:W-:Y:S01]  /*0880*/  UIMAD.WIDE.U32 UR4, UR4, UR11, URZ ;  /* 0x0000000b040472a5 */ /* 0x000fe2000f8e00ff */
[----:B------:R-:W-:-:S03]  /*0890*/  R2UR UR46, R3 ;  /* 0x00000000032e72ca */ /* 0x000fc600000e0000 */
[----:B------:R-:W-:Y:S02]  /*08a0*/  UIMAD UR5, UR10, UR9, UR5 ;  /* 0x000000090a0572a4 */ /* 0x000fe4000f8e0205 */
[----:B------:R-:W-:Y:S02]  /*08b0*/  USHF.R.S32.HI UR9, URZ, 0x1f, UR36 ;  /* 0x0000001fff097899 */ /* 0x000fe40008011424 */
[----:B------:R-:W-:-:S04]  /*08c0*/  UIMAD.WIDE.U32 UR36, UR16, UR36, UR4 ;  /* 0x00000024102472a5 */ /* 0x000fc8000f8e0004 */
[----:B------:R-:W-:-:S06]  /*08d0*/  UIMAD UR4, UR16, UR9, UR37 ;  /* 0x00000009100472a4 */ /* 0x000fcc000f8e0225 */
[----:B------:R-:W-:Y:S01]  /*08e0*/  MOV R32, UR4 ;  /* 0x0000000400207c02 */ /* 0x000fe20008000f00 */
[----:B------:R-:W-:Y:S06]  /*08f0*/  BRA.U !UP0, `(.L_x_93) ;  /* 0x0000004908b47547 */ /* 0x000fec000b800000 */
[----:B------:R-:W0:Y:S01]  /*0900*/  LDCU UR5, c[0x0][0x3e8] ;  /* 0x00007d00ff0577ac */ /* 0x000e220008000800 */
[----:B------:R-:W-:Y:S02]  /*0910*/  IMAD R31, R31, UR12, RZ ;  /* 0x0000000c1f1f7c24 */ /* 0x000fe4000f8e02ff */
[C---:B------:R-:W-:Y:S01]  /*0920*/  IMAD R30, R4.reuse, UR12, RZ ;  /* 0x0000000c041e7c24 */ /* 0x040fe2000f8e02ff */
[----:B------:R-:W-:Y:S01]  /*0930*/  UIMAD UR8, UR8, UR43, URZ ;  /* 0x0000002b080872a4 */ /* 0x000fe2000f8e02ff */
[----:B------:R-:W-:Y:S01]  /*0940*/  IMAD.IADD R29, R4, 0x1, R31 ;  /* 0x00000001041d7824 */ /* 0x000fe200078e021f */
[----:B------:R-:W-:Y:S01]  /*0950*/  UIMAD UR4, UR20, UR6, URZ ;  /* 0x00000006140472a4 */ /* 0x000fe2000f8e02ff */
[----:B------:R-:W-:Y:S01]  /*0960*/  VIADD R28, R31, UR12 ;  /* 0x0000000c1f1c7c36 */ /* 0x000fe20008000000 */
[----:B------:R-:W-:Y:S01]  /*0970*/  USHF.L.U32 UR45, UR45, 0x1, URZ ;  /* 0x000000012d2d7899 */ /* 0x000fe200080006ff */
[----:B------:R-:W-:Y:S01]  /*0980*/  VIADD R27, R30, UR12 ;  /* 0x0000000c1e1b7c36 */ /* 0x000fe20008000000 */
[----:B------:R-:W-:-:S02]  /*0990*/  UIMAD UR44, UR8, UR4, URZ ;  /* 0x00000004082c72a4 */ /* 0x000fc4000f8e02ff */
[----:B------:R-:W-:Y:S02]  /*09a0*/  UIMAD UR43, UR43, UR20, URZ ;  /* 0x000000142b2b72a4 */ /* 0x000fe4000f8e02ff */
[----:B------:R-:W-:Y:S02]  /*09b0*/  USHF.L.U32 UR40, UR44, 0x1, URZ ;  /* 0x000000012c287899 */ /* 0x000fe400080006ff */
[----:B------:R-:W-:Y:S02]  /*09c0*/  USHF.L.U32 UR42, UR8, 0x1, URZ ;  /* 0x00000001082a7899 */ /* 0x000fe400080006ff */
[----:B0-----:R-:W-:Y:S02]  /*09d0*/  UISETP.NE.AND UP0, UPT, UR5, URZ, UPT ;  /* 0x000000ff0500728c */ /* 0x001fe4000bf05270 */
[----:B------:R-:W-:Y:S02]  /*09e0*/  USHF.R.S32.HI UR41, URZ, 0x1f, UR44 ;  /* 0x0000001fff297899 */ /* 0x000fe4000801142c */
[----:B------:R-:W-:-:S05]  /*09f0*/  USHF.R.S32.HI UR40, URZ, 0x1f, UR40 ;  /* 0x0000001fff287899 */ /* 0x000fca0008011428 */
[----:B------:R-:W-:Y:S07]  /*0a00*/  BRA.U !UP0, `(.L_x_94) ;  /* 0x0000002d08107547 */ /* 0x000fee000b800000 */
[----:B------:R-:W-:-:S09]  /*0a10*/  UISETP.NE.AND UP0, UPT, UR5, 0x1, UPT ;  /* 0x000000010500788c */ /* 0x000fd2000bf05270 */
[----:B------:R-:W-:Y:S05]  /*0a20*/  BRA.U UP0, `(.L_x_95) ;  /* 0x00000019003c7547 */ /* 0x000fea000b800000 */
[----:B------:R-:W0:Y:S01]  /*0a30*/  LDCU.64 UR8, c[0x0][0x390] ;  /* 0x00007200ff0877ac */ /* 0x000e220008000a00 */
[----:B------:R-:W-:Y:S01]  /*0a40*/  HFMA2 R33, -RZ, RZ, 0, 0 ;  /* 0x00000000ff217431 */ /* 0x000fe200000001ff */
[----:B------:R-:W-:Y:S01]  /*0a50*/  BSSY.RECONVERGENT B10, `(.L_x_96) ;  /* 0x000018b0000a7945 */ /* 0x000fe20003800200 */
[----:B------:R-:W-:Y:S01]  /*0a60*/  IMAD.MOV.U32 R2, RZ, RZ, RZ ;  /* 0x000000ffff027224 */ /* 0x000fe200078e00ff */
[----:B------:R-:W-:Y:S01]  /*0a70*/  UIMAD UR4, UR4, UR7, URZ ;  /* 0x00000007040472a4 */ /* 0x000fe2000f8e02ff */
[----:B------:R-:W-:Y:S01]  /*0a80*/  IMAD.MOV.U32 R22, RZ, RZ, RZ ;  /* 0x000000ffff167224 */ /* 0x000fe200078e00ff */
[----:B------:R-:W-:Y:S02]  /*0a90*/  UIMAD.WIDE.U32 UR10, UR7, UR6, URZ ;  /* 0x00000006070a72a5 */ /* 0x000fe4000f8e00ff */
[----:B------:R-:W-:Y:S01]  /*0aa0*/  UIMAD UR6, UR57, UR6, URZ ;  /* 0x00000006390672a4 */ /* 0x000fe2000f8e02ff */
[----:B------:R-:W1:Y:S03]  /*0ab0*/  LDCU UR58, c[0x0][0x38c] ;  /* 0x00007180ff3a77ac */ /* 0x000e660008000800 */
[----:B------:R-:W-:-:S02]  /*0ac0*/  IMAD.U32 R19, RZ, RZ, UR11 ;  /* 0x0000000bff137e24 */ /* 0x000fc4000f8e00ff */
[----:B------:R-:W-:Y:S01]  /*0ad0*/  IMAD.U32 R18, RZ, RZ, UR10 ;  /* 0x0000000aff127e24 */ /* 0x000fe2000f8e00ff */
[----:B------:R-:W2:Y:S01]  /*0ae0*/  LDCU UR59, c[0x0][0x384] ;  /* 0x00007080ff3b77ac */ /* 0x000ea20008000800 */
[----:B------:R-:W-:Y:S01]  /*0af0*/  VIADD R17, R19, UR6 ;  /* 0x0000000613117c36 */ /* 0x000fe20008000000 */
[----:B0-----:R-:W-:Y:S02]  /*0b00*/  UIMAD UR61, UR4, UR8, URZ ;  /* 0x00000008043d72a4 */ /* 0x001fe4000f8e02ff */
[----:B------:R-:W-:Y:S02]  /*0b10*/  UIMAD.WIDE UR4, UR9, UR8, URZ ;  /* 0x00000008090472a5 */ /* 0x000fe4000f8e02ff */
[----:B------:R-:W-:Y:S01]  /*0b20*/  UIMAD UR61, UR61, UR9, URZ ;  /* 0x000000093d3d72a4 */ /* 0x000fe2000f8e02ff */
[----:B------:R-:W0:Y:S03]  /*0b30*/  LDCU UR60, c[0x0][0x3e0] ;  /* 0x00007c00ff3c77ac */ /* 0x000e260008000800 */
[----:B------:R-:W-:-:S02]  /*0b40*/  IMAD.U32 R44, RZ, RZ, UR4 ;  /* 0x00000004ff2c7e24 */ /* 0x000fc4000f8e00ff */
[----:B------:R-:W-:Y:S01]  /*0b50*/  IMAD.U32 R45, RZ, RZ, UR5 ;  /* 0x00000005ff2d7e24 */ /* 0x000fe2000f8e00ff */
[----:B------:R-:W3:Y:S01]  /*0b60*/  LDCU UR63, c[0x0][0x3a8] ;  /* 0x00007500ff3f77ac */ /* 0x000ee20008000800 */
[----:B------:R-:W4:Y:S01]  /*0b70*/  LDCU.64 UR52, c[0x0][0x398] ;  /* 0x00007300ff3477ac */ /* 0x000f220008000a00 */
[----:B------:R-:W0:Y:S01]  /*0b80*/  LDCU.64 UR50, c[0x0][0x3c0] ;  /* 0x00007800ff3277ac */ /* 0x000e220008000a00 */
[----:B------:R-:W0:Y:S01]  /*0b90*/  LDCU.64 UR48, c[0x0][0x3b0] ;  /* 0x00007600ff3077ac */ /* 0x000e220008000a00 */
[----:B------:R-:W0:Y:S01]  /*0ba0*/  LDCU.64 UR54, c[0x0][0x3b8] ;  /* 0x00007700ff3677ac */ /* 0x000e220008000a00 */
[----:B-12---:R-:W-:-:S12]  /*0bb0*/  USHF.R.S32.HI UR62, URZ, 0x1f, UR61 ;  /* 0x0000001fff3e7899 */ /* 0x006fd8000801143d */
.L_x_129:
[----:B------:R-:W-:Y:S01]  /*0bc0*/  IMAD.U32 R35, RZ, RZ, UR42 ;  /* 0x0000002aff237e24 */ /* 0x000fe2000f8e00ff */
[----:B------:R-:W-:Y:S01]  /*0bd0*/  BSSY.RECONVERGENT B9, `(.L_x_97) ;  /* 0x0000126000097945 */ /* 0x000fe20003800200 */
[----:B------:R-:W-:Y:S01]  /*0be0*/  PRMT R23, RZ, 0x7610, R23 ;  /* 0x00007610ff177816 */ /* 0x000fe20000000017 */
[----:B------:R-:W-:Y:S02]  /*0bf0*/  IMAD.MOV.U32 R24, RZ, RZ, RZ ;  /* 0x000000ffff187224 */ /* 0x000fe400078e00ff */
[----:B------:R-:W-:Y:S01]  /*0c00*/  IMAD.MOV.U32 R25, RZ, RZ, R31 ;  /* 0x000000ffff197224 */ /* 0x000fe200078e001f */
[----:B------:R-:W-:Y:S01]  /*0c10*/  SHF.R.S32.HI R35, RZ, 0x1f, R35 ;  /* 0x0000001fff237819 */ /* 0x000fe20000011423 */
[----:B------:R-:W-:-:S07]  /*0c20*/  IMAD.U32 R26, RZ, RZ, UR46 ;  /* 0x0000002eff1a7e24 */ /* 0x000fce000f8e00ff */
.L_x_123:
[----:B------:R-:W-:Y:S01]  /*0c30*/  BSSY.RECONVERGENT B8, `(.L_x_98) ;  /* 0x000011c000087945 */ /* 0x000fe20003800200 */
[----:B------:R-:W-:-:S07]  /*0c40*/  MOV R40, R30 ;  /* 0x0000001e00287202 */ /* 0x000fce0000000f00 */
.L_x_122:
[----:B------:R-:W1:Y:S02]  /*0c50*/  S2UR UR4, SR_CTAID.Z ;  /* 0x00000000000479c3 */ /* 0x000e640000002700 */
[----:B-1----:R-:W-:-:S09]  /*0c60*/  UISETP.GE.U32.AND UP0, UPT, UR4, UR43, UPT ;  /* 0x0000002b0400728c */ /* 0x002fd2000bf06070 */
[----:B------:R-:W-:Y:S05]  /*0c70*/  BRA.U UP0, `(.L_x_99) ;  /* 0x0000001100507547 */ /* 0x000fea000b800000 */
[----:B----4-:R-:W-:Y:S01]  /*0c80*/  ISETP.GE.AND P0, PT, R25, UR52, PT ;  /* 0x0000003419007c0c */ /* 0x010fe2000bf06270 */
[----:B------:R-:W-:Y:S01]  /*0c90*/  BSSY.RECONVERGENT B7, `(.L_x_99) ;  /* 0x0000112000077945 */ /* 0x000fe20003800200 */
[C---:B------:R-:W-:Y:S02]  /*0ca0*/  LOP3.LUT R0, R40.reuse, R25, RZ, 0xfc, !PT ;  /* 0x0000001928007212 */ /* 0x040fe400078efcff */
[----:B------:R-:W-:-:S04]  /*0cb0*/  ISETP.GE.OR P0, PT, R40, UR53, P0 ;  /* 0x0000003528007c0c */ /* 0x000fc80008706670 */
[----:B------:R-:W-:-:S13]  /*0cc0*/  ISETP.LT.OR P0, PT, R0, RZ, P0 ;  /* 0x000000ff0000720c */ /* 0x000fda0000701670 */
[----:B------:R-:W-:Y:S05]  /*0cd0*/  @P0 BRA `(.L_x_100) ;  /* 0x0000001000340947 */ /* 0x000fea0003800000 */
[----:B------:R-:W-:Y:S01]  /*0ce0*/  R2UR UR4, R32 ;  /* 0x00000000200472ca */ /* 0x000fe200000e0000 */
[----:B------:R-:W-:Y:S02]  /*0cf0*/  IMAD.U32 R4, RZ, RZ, UR36 ;  /* 0x00000024ff047e24 */ /* 0x000fe4000f8e00ff */
[----:B------:R-:W-:Y:S02]  /*0d00*/  IMAD.SHL.U32 R11, R40, 0x2, RZ ;  /* 0x00000002280b7824 */ /* 0x000fe400078e00ff */
[----:B------:R-:W-:Y:S02]  /*0d10*/  IMAD.MOV.U32 R6, RZ, RZ, R4 ;  /* 0x000000ffff067224 */ /* 0x000fe400078e0004 */
[----:B------:R-:W-:Y:S01]  /*0d20*/  IMAD R3, R25, UR45, RZ ;  /* 0x0000002d19037c24 */ /* 0x000fe2000f8e02ff */
[----:B------:R-:W-:Y:S01]  /*0d30*/  SHF.R.S32.HI R0, RZ, 0x1f, R11 ;  /* 0x0000001fff007819 */ /* 0x000fe2000001140b */
[----:B------:R-:W-:-:S04]  /*0d40*/  IMAD.U32 R5, RZ, RZ, UR37 ;  /* 0x00000025ff057e24 */ /* 0x000fc8000f8e00ff */
[----:B------:R-:W-:Y:S01]  /*0d50*/  IMAD.U32 R7, RZ, RZ, UR4 ;  /* 0x00000004ff077e24 */ /* 0x000fe2000f8e00ff */
[----:B------:R-:W-:Y:S01]  /*0d60*/  USHF.L.U32 UR4, UR44, 0x1, URZ ;  /* 0x000000012c047899 */ /* 0x000fe200080006ff */
[----:B------:R-:W-:-:S03]  /*0d70*/  IMAD.WIDE.U32 R6, R22, UR42, R6 ;  /* 0x0000002a16067c25 */ /* 0x000fc6000f8e0006 */
[----:B------:R-:W-:Y:S01]  /*0d80*/  IADD3 R10, P0, P1, R11, R6, R3 ;  /* 0x000000060b0a7210 */ /* 0x000fe2000791e003 */
[----:B------:R-:W-:Y:S01]  /*0d90*/  IMAD R6, R22, R35, R7 ;  /* 0x0000002316067224 */ /* 0x000fe200078e0207 */
[----:B------:R-:W-:Y:S02]  /*0da0*/  SHF.R.S32.HI R3, RZ, 0x1f, R3 ;  /* 0x0000001fff037819 */ /* 0x000fe40000011403 */
[----:B------:R-:W-:Y:S02]  /*0db0*/  IADD3 R4, P2, PT, R10, 0x1, RZ ;  /* 0x000000010a047810 */ /* 0x000fe40007f5e0ff */
[----:B------:R-:W-:Y:S02]  /*0dc0*/  IADD3.X R11, PT, PT, R0, R6, R3, P0, P1 ;  /* 0x00000006000b7210 */ /* 0x000fe400007e2403 */
[----:B------:R-:W-:Y:S02]  /*0dd0*/  ISETP.GE.U32.AND P0, PT, R4, UR4, PT ;  /* 0x0000000404007c0c */ /* 0x000fe4000bf06070 */
[----:B------:R-:W-:Y:S01]  /*0de0*/  LEA.HI R12, P1, R11, R10, RZ, 0x1 ;  /* 0x0000000a0b0c7211 */ /* 0x000fe200078308ff */
[----:B------:R-:W-:-:S04]  /*0df0*/  IMAD.X R0, RZ, RZ, R11, P2 ;  /* 0x000000ffff007224 */ /* 0x000fc800010e060b */
[----:B------:R-:W-:Y:S01]  /*0e00*/  IMAD.X R3, RZ, RZ, R11, P1 ;  /* 0x000000ffff037224 */ /* 0x000fe200008e060b */
[----:B------:R-:W-:-:S04]  /*0e10*/  ISETP.GE.AND.EX P0, PT, R0, UR40, PT, P0 ;  /* 0x0000002800007c0c */ /* 0x000fc8000bf06300 */
[--C-:B------:R-:W-:Y:S02]  /*0e20*/  SHF.R.S64 R12, R12, 0x1, R3.reuse ;  /* 0x000000010c0c7819 */ /* 0x100fe40000001003 */
[----:B------:R-:W-:-:S07]  /*0e30*/  SHF.R.S32.HI R13, RZ, 0x1, R3 ;  /* 0x00000001ff0d7819 */ /* 0x000fce0000011403 */
[----:B------:R-:W-:Y:S05]  /*0e40*/  @!P0 BRA `(.L_x_101) ;  /* 0x00000000002c8947 */ /* 0x000fea0003800000 */
[----:B------:R-:W-:Y:S01]  /*0e50*/  MOV R8, 0x0 ;  /* 0x0000000000087802 */ /* 0x000fe20000000f00 */
[----:B------:R1:W-:Y:S01]  /*0e60*/  STL.64 [R1], R10 ;  /* 0x0000000a01007387 */ /* 0x0003e20000100a00 */
[----:B------:R-:W2:Y:S01]  /*0e70*/  LDCU.64 UR4, c[0x4][0x8] ;  /* 0x01000100ff0477ac */ /* 0x000ea20008000a00 */
[----:B------:R-:W-:Y:S02]  /*0e80*/  IMAD.U32 R6, RZ, RZ, UR56 ;  /* 0x00000038ff067e24 */ /* 0x000fe4000f8e00ff */
[----:B------:R-:W-:Y:S01]  /*0e90*/  IMAD.U32 R7, RZ, RZ, UR47 ;  /* 0x0000002fff077e24 */ /* 0x000fe2000f8e00ff */
[----:B------:R-:W4:Y:S01]  /*0ea0*/  LDC.64 R8, c[0x4][R8] ;  /* 0x0100000008087b82 */ /* 0x000f220000000a00 */
[----:B--2---:R-:W-:Y:S01]  /*0eb0*/  MOV R4, UR4 ;  /* 0x0000000400047c02 */ /* 0x004fe20008000f00 */
[----:B-1----:R-:W-:-:S07]  /*0ec0*/  IMAD.U32 R5, RZ, RZ, UR5 ;  /* 0x00000005ff057e24 */ /* 0x002fce000f8e00ff */
[----:B------:R-:W-:-:S07]  /*0ed0*/  LEPC R20, `(.L_x_102) ;  /* 0x000000001014794e */ /* 0x000fce0000000000 */
[----:B0--34-:R-:W-:Y:S05]  /*0ee0*/  CALL.ABS.NOINC R8 ;  /* 0x0000000008007343 */ /* 0x019fea0003c00000 */
.L_x_102:
[----:B------:R-:W-:Y:S05]  /*0ef0*/  BRA `(.L_x_100) ;  /* 0x0000000c00ac7947 */ /* 0x000fea0003800000 */
.L_x_101:
[----:B------:R-:W-:-:S04]  /*0f00*/  ISETP.GE.U32.AND P0, PT, R12, UR44, PT ;  /* 0x0000002c0c007c0c */ /* 0x000fc8000bf06070 */
[----:B------:R-:W-:-:S13]  /*0f10*/  ISETP.GE.AND.EX P0, PT, R13, UR41, PT, P0 ;  /* 0x000000290d007c0c */ /* 0x000fda000bf06300 */
[----:B------:R-:W-:Y:S05]  /*0f20*/  @!P0 BRA `(.L_x_103) ;  /* 0x00000000002c8947 */ /* 0x000fea0003800000 */
[----:B------:R-:W-:Y:S01]  /*0f30*/  MOV R8, 0x0 ;  /* 0x0000000000087802 */ /* 0x000fe20000000f00 */
[----:B------:R1:W-:Y:S01]  /*0f40*/  STL.64 [R1], R12 ;  /* 0x0000000c01007387 */ /* 0x0003e20000100a00 */
[----:B------:R-:W2:Y:S01]  /*0f50*/  LDCU.64 UR4, c[0x4][0x10] ;  /* 0x01000200ff0477ac */ /* 0x000ea20008000a00 */
[----:B------:R-:W-:Y:S02]  /*0f60*/  IMAD.U32 R6, RZ, RZ, UR56 ;  /* 0x00000038ff067e24 */ /* 0x000fe4000f8e00ff */
[----:B------:R-:W-:Y:S01]  /*0f70*/  IMAD.U32 R7, RZ, RZ, UR47 ;  /* 0x0000002fff077e24 */ /* 0x000fe2000f8e00ff */
[----:B------:R-:W4:Y:S01]  /*0f80*/  LDC.64 R8, c[0x4][R8] ;  /* 0x0100000008087b82 */ /* 0x000f220000000a00 */
[----:B--2---:R-:W-:Y:S02]  /*0f90*/  IMAD.U32 R4, RZ, RZ, UR4 ;  /* 0x00000004ff047e24 */ /* 0x004fe4000f8e00ff */
[----:B-1----:R-:W-:-:S07]  /*0fa0*/  IMAD.U32 R5, RZ, RZ, UR5 ;  /* 0x00000005ff057e24 */ /* 0x002fce000f8e00ff */
[----:B------:R-:W-:-:S07]  /*0fb0*/  LEPC R20, `(.L_x_104) ;  /* 0x000000001014794e */ /* 0x000fce0000000000 */
[----:B0--34-:R-:W-:Y:S05]  /*0fc0*/  CALL.ABS.NOINC R8 ;  /* 0x0000000008007343 */ /* 0x019fea0003c00000 */
.L_x_104:
[----:B------:R-:W-:Y:S05]  /*0fd0*/  BRA `(.L_x_100) ;  /* 0x0000000c00747947 */ /* 0x000fea0003800000 */
.L_x_103:
[----:B0-----:R-:W-:-:S04]  /*0fe0*/  IADD3 R4, P0, PT, R12, UR50, RZ ;  /* 0x000000320c047c10 */ /* 0x001fc8000ff1e0ff */
[----:B------:R-:W-:-:S05]  /*0ff0*/  IADD3.X R5, PT, PT, R13, UR51, RZ, P0, !PT ;  /* 0x000000330d057c10 */ /* 0x000fca00087fe4ff */
[----:B------:R-:W2:Y:S01]  /*1000*/  LDG.E.U8.CONSTANT R0, desc[UR38][R4.64] ;  /* 0x0000002604007981 */ /* 0x000ea2000c1e9100 */
[----:B------:R-:W-:-:S04]  /*1010*/  LEA R6, P1, R10, UR54, 0x2 ;  /* 0x000000360a067c11 */ /* 0x000fc8000f8210ff */
[----:B------:R-:W-:Y:S02]  /*1020*/  LEA.HI.X R7, R10, UR55, R11, 0x2, P1 ;  /* 0x000000370a077c11 */ /* 0x000fe400088f140b */
[----:B--2---:R-:W-:-:S13]  /*1030*/  ISETP.NE.AND P0, PT, R0, RZ, PT ;  /* 0x000000ff0000720c */ /* 0x004fda0003f05270 */
[----:B------:R-:W-:Y:S05]  /*1040*/  @!P0 BRA `(.L_x_100) ;  /* 0x0000000c00588947 */ /* 0x000fea0003800000 */
[----:B------:R-:W2:Y:S01]  /*1050*/  LDG.E.CONSTANT R8, desc[UR38][R6.64] ;  /* 0x0000002606087981 */ /* 0x000ea2000c1e9900 */
[----:B------:R-:W0:Y:S03]  /*1060*/  LDC.64 R4, c[0x0][0x390] ;  /* 0x0000e400ff047b82 */ /* 0x000e260000000a00 */
[----:B------:R-:W4:Y:S01]  /*1070*/  LDG.E.CONSTANT R9, desc[UR38][R6.64+0x4] ;  /* 0x0000042606097981 */ /* 0x000f22000c1e9900 */
[----:B------:R-:W-:Y:S01]  /*1080*/  BSSY.RELIABLE B6, `(.L_x_105) ;  /* 0x000003e000067945 */ /* 0x000fe20003800100 */
[----:B------:R-:W-:Y:S01]  /*1090*/  IMAD.MOV.U32 R15, RZ, RZ, RZ ;  /* 0x000000ffff0f7224 */ /* 0x000fe200078e00ff */
[----:B--2---:R-:W0:Y:S08]  /*10a0*/  F2I.FLOOR.NTZ R10, R8 ;  /* 0x00000008000a7305 */ /* 0x004e300000207100 */
[----:B----4-:R-:W1:Y:S01]  /*10b0*/  F2I.FLOOR.NTZ R12, R9 ;  /* 0x00000009000c7305 */ /* 0x010e620000207100 */
[----:B0-----:R-:W-:-:S02]  /*10c0*/  ISETP.GE.AND P0, PT, R10, R5, PT ;  /* 0x000000050a00720c */ /* 0x001fc40003f06270 */
[C---:B------:R-:W-:Y:S02]  /*10d0*/  IADD3 R14, PT, PT, R10.reuse, 0x1, RZ ;  /* 0x000000010a0e7810 */ /* 0x040fe40007ffe0ff */
[----:B------:R-:W-:Y:S02]  /*10e0*/  ISETP.LT.OR P0, PT, R10, RZ, P0 ;  /* 0x000000ff0a00720c */ /* 0x000fe40000701670 */
[----:B------:R-:W-:Y:S02]  /*10f0*/  I2FP.F32.S32 R11, R10 ;  /* 0x0000000a000b7245 */ /* 0x000fe40000201400 */
[C---:B-1----:R-:W-:Y:S01]  /*1100*/  ISETP.GE.AND P2, PT, R12.reuse, R4, PT ;  /* 0x000000040c00720c */ /* 0x042fe20003f46270 */
[----:B------:R-:W-:Y:S01]  /*1110*/  VIADD R3, R12, 0x1 ;  /* 0x000000010c037836 */ /* 0x000fe20000000000 */
[----:B------:R-:W-:Y:S01]  /*1120*/  I2FP.F32.S32 R20, R12 ;  /* 0x0000000c00147245 */ /* 0x000fe20000201400 */
[----:B------:R-:W-:Y:S01]  /*1130*/  FADD R11, R8, -R11 ;  /* 0x8000000b080b7221 */ /* 0x000fe20000000000 */
[----:B------:R-:W-:-:S02]  /*1140*/  ISETP.LT.OR P2, PT, R12, RZ, P2 ;  /* 0x000000ff0c00720c */ /* 0x000fc40001741670 */
[----:B------:R-:W-:Y:S01]  /*1150*/  I2FP.F32.S32 R13, R14 ;  /* 0x0000000e000d7245 */ /* 0x000fe20000201400 */
[----:B------:R-:W-:Y:S01]  /*1160*/  FADD R20, R9, -R20 ;  /* 0x8000001409147221 */ /* 0x000fe20000000000 */
[----:B------:R-:W-:Y:S02]  /*1170*/  PLOP3.LUT P1, PT, P0, P2, PT, 0xf8, 0x8f ;  /* 0x00000000008f781c */ /* 0x000fe40000725f70 */
[----:B------:R-:W-:Y:S01]  /*1180*/  I2FP.F32.S32 R46, R3 ;  /* 0x00000003002e7245 */ /* 0x000fe20000201400 */
[----:B------:R-:W-:-:S04]  /*1190*/  FADD R13, -R8, R13 ;  /* 0x0000000d080d7221 */ /* 0x000fc80000000100 */
[----:B------:R-:W-:-:S06]  /*11a0*/  FADD R46, -R9, R46 ;  /* 0x0000002e092e7221 */ /* 0x000fcc0000000100 */
[----:B------:R-:W-:Y:S05]  /*11b0*/  @P1 BRA `(.L_x_106) ;  /* 0x0000000000a81947 */ /* 0x000fea0003800000 */
[----:B------:R-:W0:Y:S01]  /*11c0*/  S2UR UR4, SR_CTAID.Y ;  /* 0x00000000000479c3 */ /* 0x000e220000002600 */
[----:B------:R-:W-:Y:S01]  /*11d0*/  UIMAD.WIDE.U32 UR6, UR58, UR59, URZ ;  /* 0x0000003b3a0672a5 */ /* 0x000fe2000f8e00ff */
[----:B------:R-:W-:Y:S01]  /*11e0*/  IMAD.WIDE R44, R5, R4, RZ ;  /* 0x00000004052c7225 */ /* 0x000fe200078e02ff */
[----:B------:R-:W-:-:S03]  /*11f0*/  UIMAD UR5, UR57, UR59, URZ ;  /* 0x0000003b390572a4 */ /* 0x000fc6000f8e02ff */
[----:B------:R-:W-:Y:S02]  /*1200*/  IMAD.MOV.U32 R6, RZ, RZ, R10 ;  /* 0x000000ffff067224 */ /* 0x000fe400078e000a */
[----:B------:R-:W-:Y:S02]  /*1210*/  IMAD.U32 R19, RZ, RZ, UR7 ;  /* 0x00000007ff137e24 */ /* 0x000fe4000f8e00ff */
[----:B------:R-:W-:Y:S02]  /*1220*/  IMAD.U32 R18, RZ, RZ, UR6 ;  /* 0x00000006ff127e24 */ /* 0x000fe4000f8e00ff */
[----:B------:R-:W-:Y:S01]  /*1230*/  VIADD R17, R19, UR5 ;  /* 0x0000000513117c36 */ /* 0x000fe20008000000 */
[----:B------:R-:W-:-:S03]  /*1240*/  UMOV UR5, URZ ;  /* 0x000000ff00057c82 */ /* 0x000fc60008000000 */
[----:B------:R-:W-:Y:S02]  /*1250*/  IMAD R7, R17, R38, RZ ;  /* 0x0000002611077224 */ /* 0x000fe400078e02ff */
[----:B0-----:R-:W-:-:S04]  /*1260*/  IMAD.WIDE.U32 R8, R38, R18, UR4 ;  /* 0x0000000426087e25 */ /* 0x001fc8000f8e0012 */
[----:B------:R-:W-:Y:S02]  /*1270*/  IMAD.IADD R9, R9, 0x1, R7 ;  /* 0x0000000109097824 */ /* 0x000fe400078e0207 */
[----:B------:R-:W-:Y:S02]  /*1280*/  HFMA2 R7, -RZ, RZ, 0, 0 ;  /* 0x00000000ff077431 */ /* 0x000fe400000001ff */
[----:B------:R-:W-:-:S04]  /*1290*/  IMAD.WIDE.U32 R8, R22, UR58, R8 ;  /* 0x0000003a16087c25 */ /* 0x000fc8000f8e0008 */
[----:B------:R-:W-:Y:S02]  /*12a0*/  IMAD R15, R22, UR57, R9 ;  /* 0x00000039160f7c24 */ /* 0x000fe4000f8e0209 */
[----:B------:R-:W-:Y:S02]  /*12b0*/  IMAD R9, R12, R5, RZ ;  /* 0x000000050c097224 */ /* 0x000fe400078e02ff */
[----:B------:R-:W-:-:S04]  /*12c0*/  IMAD.WIDE.U32 R6, R44, R8, R6 ;  /* 0x000000082c067225 */ /* 0x000fc800078e0006 */
[----:B------:R-:W-:-:S04]  /*12d0*/  IMAD R8, R45, R8, RZ ;  /* 0x000000082d087224 */ /* 0x000fc800078e02ff */
[----:B------:R-:W-:Y:S01]  /*12e0*/  IMAD R21, R44, R15, R8 ;  /* 0x0000000f2c157224 */ /* 0x000fe200078e0208 */
[----:B------:R-:W-:Y:S02]  /*12f0*/  SHF.R.S32.HI R15, RZ, 0x1f, R9 ;  /* 0x0000001fff0f7819 */ /* 0x000fe40000011409 */
[----:B------:R-:W-:-:S04]  /*1300*/  IADD3 R8, P1, PT, R9, R6, RZ ;  /* 0x0000000609087210 */ /* 0x000fc80007f3e0ff */
[----:B------:R-:W-:Y:S02]  /*1310*/  IADD3.X R9, PT, PT, R15, R7, R21, P1, !PT ;  /* 0x000000070f097210 */ /* 0x000fe40000ffe415 */
[----:B------:R-:W-:-:S04]  /*1320*/  ISETP.GE.U32.AND P1, PT, R8, UR61, PT ;  /* 0x0000003d08007c0c */ /* 0x000fc8000bf26070 */
[----:B------:R-:W-:-:S13]  /*1330*/  ISETP.GE.AND.EX P1, PT, R9, UR62, PT, P1 ;  /* 0x0000003e09007c0c */ /* 0x000fda000bf26310 */
[----:B------:R-:W-:Y:S05]  /*1340*/  @P1 BREAK.RELIABLE B6 ;  /* 0x0000000000061942 */ /* 0x000fea0003800100 */
[----:B------:R-:W-:Y:S05]  /*1350*/  @!P1 BRA `(.L_x_107) ;  /* 0x00000000002c9947 */ /* 0x000fea0003800000 */
        /* <DEDUP_REMOVED lines=9> */
[----:B--23--:R-:W-:Y:S05]  /*13f0*/  CALL.ABS.NOINC R10 ;  /* 0x000000000a007343 */ /* 0x00cfea0003c00000 */
.L_x_108:
[----:B------:R-:W-:Y:S05]  /*1400*/  BRA `(.L_x_100) ;  /* 0x0000000800687947 */ /* 0x000fea0003800000 */
.L_x_107:
[----:B------:R-:W-:-:S04]  /*1410*/  LEA R6, P1, R8, UR48, 0x2 ;  /* 0x0000003008067c11 */ /* 0x000fc8000f8210ff */
[----:B------:R-:W-:-:S05]  /*1420*/  LEA.HI.X R7, R8, UR49, R9, 0x2, P1 ;  /* 0x0000003108077c11 */ /* 0x000fca00088f1409 */
[----:B------:R-:W2:Y:S01]  /*1430*/  LDG.E.CONSTANT R6, desc[UR38][R6.64] ;  /* 0x0000002606067981 */ /* 0x000ea2000c1e9900 */
[----:B------:R-:W-:-:S04]  /*1440*/  FMUL R15, R13, R46 ;  /* 0x0000002e0d0f7220 */ /* 0x000fc80000400000 */
[----:B--2---:R-:W-:-:S07]  /*1450*/  FFMA R15, R6, R15, RZ ;  /* 0x0000000f060f7223 */ /* 0x004fce00000000ff */
.L_x_106:
[----:B---3--:R-:W-:Y:S05]  /*1460*/  BSYNC.RELIABLE B6 ;  /* 0x0000000000067941 */ /* 0x008fea0003800100 */
.L_x_105:
[----:B------:R-:W-:Y:S01]  /*1470*/  ISETP.GE.AND P1, PT, R14, R5, PT ;  /* 0x000000050e00720c */ /* 0x000fe20003f26270 */
[----:B------:R-:W-:Y:S03]  /*1480*/  BSSY.RELIABLE B6, `(.L_x_109) ;  /* 0x000002e000067945 */ /* 0x000fe60003800100 */
[----:B------:R-:W-:-:S04]  /*1490*/  ISETP.LT.OR P1, PT, R10, -0x1, P1 ;  /* 0xffffffff0a00780c */ /* 0x000fc80000f21670 */
[----:B------:R-:W-:-:S13]  /*14a0*/  PLOP3.LUT P2, PT, P1, P2, PT, 0xf8, 0x8f ;  /* 0x00000000008f781c */ /* 0x000fda0000f45f70 */
        /* <DEDUP_REMOVED lines=11> */
[----:B0-----:R-:W-:-:S05]  /*1560*/  IMAD.WIDE.U32 R6, R38, R18, UR4 ;  /* 0x0000000426067e25 */ /* 0x001fca000f8e0012 */
[----:B------:R-:W-:Y:S01]  /*1570*/  IADD3 R7, PT, PT, R7, R9, RZ ;  /* 0x0000000907077210 */ /* 0x000fe20007ffe0ff */
[----:B------:R-:W-:Y:S02]  /*1580*/  IMAD.MOV.U32 R9, RZ, RZ, RZ ;  /* 0x000000ffff097224 */ /* 0x000fe400078e00ff */
[----:B------:R-:W-:-:S04]  /*1590*/  IMAD.WIDE.U32 R6, R22, UR58, R6 ;  /* 0x0000003a16067c25 */ /* 0x000fc8000f8e0006 */
[----:B------:R-:W-:Y:S02]  /*15a0*/  IMAD R21, R22, UR57, R7 ;  /* 0x0000003916157c24 */ /* 0x000fe4000f8e0207 */
[----:B------:R-:W-:-:S04]  /*15b0*/  IMAD.WIDE.U32 R8, R44, R6, R8 ;  /* 0x000000062c087225 */ /* 0x000fc800078e0008 */
[----:B------:R-:W-:Y:S02]  /*15c0*/  IMAD R6, R45, R6, RZ ;  /* 0x000000062d067224 */ /* 0x000fe400078e02ff */
[----:B------:R-:W-:Y:S02]  /*15d0*/  IMAD R7, R12, R5, RZ ;  /* 0x000000050c077224 */ /* 0x000fe400078e02ff */
[----:B------:R-:W-:-:S03]  /*15e0*/  IMAD R6, R44, R21, R6 ;  /* 0x000000152c067224 */ /* 0x000fc600078e0206 */
        /* <DEDUP_REMOVED lines=17> */
.L_x_112:
[----:B------:R-:W-:Y:S05]  /*1700*/  BRA `(.L_x_100) ;  /* 0x0000000400a87947 */ /* 0x000fea0003800000 */
.L_x_111:
[----:B------:R-:W-:-:S04]  /*1710*/  LEA R6, P2, R8, UR48, 0x2 ;  /* 0x0000003008067c11 */ /* 0x000fc8000f8410ff */
[----:B------:R-:W-:-:S05]  /*1720*/  LEA.HI.X R7, R8, UR49, R9, 0x2, P2 ;  /* 0x0000003108077c11 */ /* 0x000fca00090f1409 */
[----:B------:R-:W2:Y:S01]  /*1730*/  LDG.E.CONSTANT R6, desc[UR38][R6.64] ;  /* 0x0000002606067981 */ /* 0x000ea2000c1e9900 */
[----:B------:R-:W-:-:S04]  /*1740*/  FMUL R46, R46, R11 ;  /* 0x0000000b2e2e7220 */ /* 0x000fc80000400000 */
[----:B--2---:R-:W-:-:S07]  /*1750*/  FFMA R15, R6, R46, R15 ;  /* 0x0000002e060f7223 */ /* 0x004fce000000000f */
.L_x_110:
[----:B------:R-:W-:Y:S05]  /*1760*/  BSYNC.RELIABLE B6 ;  /* 0x0000000000067941 */ /* 0x000fea0003800100 */
.L_x_109:
[----:B------:R-:W-:Y:S01]  /*1770*/  ISETP.LT.OR P0, PT, R12, -0x1, P0 ;  /* 0xffffffff0c00780c */ /* 0x000fe20000701670 */
[----:B------:R-:W-:Y:S03]  /*1780*/  BSSY.RELIABLE B6, `(.L_x_113) ;  /* 0x000002d000067945 */ /* 0x000fe60003800100 */
[----:B------:R-:W-:-:S13]  /*1790*/  ISETP.GE.OR P0, PT, R3, R4, P0 ;  /* 0x000000040300720c */ /* 0x000fda0000706670 */
[----:B------:R-:W-:Y:S05]  /*17a0*/  @P0 BRA `(.L_x_114) ;  /* 0x0000000000a80947 */ /* 0x000fea0003800000 */
[----:B------:R-:W0:Y:S01]  /*17b0*/  S2UR UR4, SR_CTAID.Y ;  /* 0x00000000000479c3 */ /* 0x000e220000002600 */
[----:B------:R-:W-:Y:S01]  /*17c0*/  UIMAD.WIDE.U32 UR6, UR58, UR59, URZ ;  /* 0x0000003b3a0672a5 */ /* 0x000fe2000f8e00ff */
[----:B------:R-:W-:Y:S01]  /*17d0*/  IMAD.WIDE R44, R5, R4, RZ ;  /* 0x00000004052c7225 */ /* 0x000fe200078e02ff */
[----:B------:R-:W-:-:S03]  /*17e0*/  UIMAD UR5, UR57, UR59, URZ ;  /* 0x0000003b390572a4 */ /* 0x000fc6000f8e02ff */
[----:B------:R-:W-:Y:S01]  /*17f0*/  IMAD.MOV.U32 R8, RZ, RZ, R10 ;  /* 0x000000ffff087224 */ /* 0x000fe200078e000a */
[----:B------:R-:W-:Y:S01]  /*1800*/  MOV R19, UR7 ;  /* 0x0000000700137c02 */ /* 0x000fe20008000f00 */
[----:B------:R-:W-:-:S04]  /*1810*/  IMAD.U32 R18, RZ, RZ, UR6 ;  /* 0x00000006ff127e24 */ /* 0x000fc8000f8e00ff */
[----:B------:R-:W-:Y:S01]  /*1820*/  VIADD R17, R19, UR5 ;  /* 0x0000000513117c36 */ /* 0x000fe20008000000 */
[----:B------:R-:W-:-:S03]  /*1830*/  UMOV UR5, URZ ;  /* 0x000000ff00057c82 */ /* 0x000fc60008000000 */
[----:B------:R-:W-:Y:S02]  /*1840*/  IMAD R9, R17, R38, RZ ;  /* 0x0000002611097224 */ /* 0x000fe400078e02ff */
[----:B0-----:R-:W-:-:S04]  /*1850*/  IMAD.WIDE.U32 R6, R38, R18, UR4 ;  /* 0x0000000426067e25 */ /* 0x001fc8000f8e0012 */
[----:B------:R-:W-:Y:S02]  /*1860*/  IMAD.IADD R7, R7, 0x1, R9 ;  /* 0x0000000107077824 */ /* 0x000fe400078e0209 */
        /* <DEDUP_REMOVED lines=17> */
[----:B------:R-:W-:Y:S01]  /*1980*/  IMAD.U32 R6, RZ, RZ, UR56 ;  /* 0x00000038ff067e24 */ /* 0x000fe2000f8e00ff */
[----:B------:R-:W-:Y:S02]  /*1990*/  MOV R7, UR47 ;  /* 0x0000002f00077c02 */ /* 0x000fe40008000f00 */
[----:B------:R-:W2:Y:S01]  /*19a0*/  LDC.64 R10, c[0x4][R10] ;  /* 0x010000000a0a7b82 */ /* 0x000ea20000000a00 */
[----:B-1----:R-:W-:Y:S02]  /*19b0*/  IMAD.U32 R4, RZ, RZ, UR4 ;  /* 0x00000004ff047e24 */ /* 0x002fe4000f8e00ff */
[----:B0-----:R-:W-:-:S07]  /*19c0*/  IMAD.U32 R5, RZ, RZ, UR5 ;  /* 0x00000005ff057e24 */ /* 0x001fce000f8e00ff */
[----:B------:R-:W-:-:S07]  /*19d0*/  LEPC R20, `(.L_x_116) ;  /* 0x000000001014794e */ /* 0x000fce0000000000 */
[----:B--2---:R-:W-:Y:S05]  /*19e0*/  CALL.ABS.NOINC R10 ;  /* 0x000000000a007343 */ /* 0x004fea0003c00000 */
.L_x_116:
[----:B------:R-:W-:Y:S05]  /*19f0*/  BRA `(.L_x_100) ;  /* 0x0000000000ec7947 */ /* 0x000fea0003800000 */
.L_x_115:
[----:B------:R-:W-:-:S04]  /*1a00*/  LEA R6, P0, R8, UR48, 0x2 ;  /* 0x0000003008067c11 */ /* 0x000fc8000f8010ff */
[----:B------:R-:W-:-:S05]  /*1a10*/  LEA.HI.X R7, R8, UR49, R9, 0x2, P0 ;  /* 0x0000003108077c11 */ /* 0x000fca00080f1409 */
[----:B------:R-:W2:Y:S01]  /*1a20*/  LDG.E.CONSTANT R6, desc[UR38][R6.64] ;  /* 0x0000002606067981 */ /* 0x000ea2000c1e9900 */
[----:B------:R-:W-:-:S04]  /*1a30*/  FMUL R13, R13, R20 ;  /* 0x000000140d0d7220 */ /* 0x000fc80000400000 */
[----:B--2---:R-:W-:-:S07]  /*1a40*/  FFMA R15, R6, R13, R15 ;  /* 0x0000000d060f7223 */ /* 0x004fce000000000f */
.L_x_114:
[----:B------:R-:W-:Y:S05]  /*1a50*/  BSYNC.RELIABLE B6 ;  /* 0x0000000000067941 */ /* 0x000fea0003800100 */
.L_x_113:
[----:B------:R-:W-:Y:S01]  /*1a60*/  ISETP.LT.OR P1, PT, R12, -0x1, P1 ;  /* 0xffffffff0c00780c */ /* 0x000fe20000f21670 */
[----:B------:R-:W-:Y:S03]  /*1a70*/  BSSY.RELIABLE B6, `(.L_x_117) ;  /* 0x0000027000067945 */ /* 0x000fe60003800100 */
[----:B------:R-:W-:-:S13]  /*1a80*/  ISETP.GE.OR P1, PT, R3, R4, P1 ;  /* 0x000000040300720c */ /* 0x000fda0000f26670 */
[----:B------:R-:W-:Y:S05]  /*1a90*/  @P1 BRA `(.L_x_118) ;  /* 0x0000000000901947 */ /* 0x000fea0003800000 */
[----:B------:R-:W0:Y:S01]  /*1aa0*/  S2UR UR4, SR_CTAID.Y ;  /* 0x00000000000479c3 */ /* 0x000e220000002600 */
[----:B------:R-:W-:Y:S01]  /*1ab0*/  UMOV UR5, URZ ;  /* 0x000000ff00057c82 */ /* 0x000fe20008000000 */
[----:B------:R-:W-:Y:S02]  /*1ac0*/  IMAD R9, R17, R38, RZ ;  /* 0x0000002611097224 */ /* 0x000fe400078e02ff */
[----:B------:R-:W-:Y:S02]  /*1ad0*/  IMAD R3, R3, R5, RZ ;  /* 0x0000000503037224 */ /* 0x000fe400078e02ff */
[----:B------:R-:W-:Y:S02]  /*1ae0*/  IMAD.MOV.U32 R4, RZ, RZ, R14 ;  /* 0x000000ffff047224 */ /* 0x000fe400078e000e */
[----:B------:R-:W-:Y:S02]  /*1af0*/  IMAD.MOV.U32 R5, RZ, RZ, RZ ;  /* 0x000000ffff057224 */ /* 0x000fe400078e00ff */
[----:B0-----:R-:W-:-:S04]  /*1b00*/  IMAD.WIDE.U32 R6, R38, R18, UR4 ;  /* 0x0000000426067e25 */ /* 0x001fc8000f8e0012 */
[----:B------:R-:W-:Y:S02]  /*1b10*/  IMAD.IADD R7, R7, 0x1, R9 ;  /* 0x0000000107077824 */ /* 0x000fe400078e0209 */
[----:B------:R-:W-:-:S04]  /*1b20*/  IMAD.WIDE.U32 R6, R22, UR58, R6 ;  /* 0x0000003a16067c25 */ /* 0x000fc8000f8e0006 */
[----:B------:R-:W-:Y:S01]  /*1b30*/  IMAD R9, R22, UR57, R7 ;  /* 0x0000003916097c24 */ /* 0x000fe2000f8e0207 */
[----:B------:R-:W-:Y:S01]  /*1b40*/  SHF.R.S32.HI R7, RZ, 0x1f, R3 ;  /* 0x0000001fff077819 */ /* 0x000fe20000011403 */
[----:B------:R-:W-:-:S04]  /*1b50*/  IMAD.WIDE.U32 R4, R44, R6, R4 ;  /* 0x000000062c047225 */ /* 0x000fc800078e0004 */
[----:B------:R-:W-:Y:S01]  /*1b60*/  IMAD R6, R45, R6, RZ ;  /* 0x000000062d067224 */ /* 0x000fe200078e02ff */
[----:B------:R-:W-:-:S03]  /*1b70*/  IADD3 R12, P0, PT, R3, R4, RZ ;  /* 0x00000004030c7210 */ /* 0x000fc60007f1e0ff */
[----:B------:R-:W-:-:S05]  /*1b80*/  IMAD R6, R44, R9, R6 ;  /* 0x000000092c067224 */ /* 0x000fca00078e0206 */
        /* <DEDUP_REMOVED lines=15> */
.L_x_120:
[----:B------:R-:W-:Y:S05]  /*1c80*/  BRA `(.L_x_100) ;  /* 0x0000000000487947 */ /* 0x000fea0003800000 */
.L_x_119:
[----:B------:R-:W-:-:S04]  /*1c90*/  LEA R4, P0, R12, UR48, 0x2 ;  /* 0x000000300c047c11 */ /* 0x000fc8000f8010ff */
[----:B------:R-:W-:-:S05]  /*1ca0*/  LEA.HI.X R5, R12, UR49, R13, 0x2, P0 ;  /* 0x000000310c057c11 */ /* 0x000fca00080f140d */
[----:B------:R-:W2:Y:S01]  /*1cb0*/  LDG.E.CONSTANT R4, desc[UR38][R4.64] ;  /* 0x0000002604047981 */ /* 0x000ea2000c1e9900 */
[----:B------:R-:W-:-:S04]  /*1cc0*/  FMUL R11, R11, R20 ;  /* 0x000000140b0b7220 */ /* 0x000fc80000400000 */
[----:B--2---:R-:W-:-:S07]  /*1cd0*/  FFMA R15, R4, R11, R15 ;  /* 0x0000000b040f7223 */ /* 0x004fce000000000f */
.L_x_118:
[----:B------:R-:W-:Y:S05]  /*1ce0*/  BSYNC.RELIABLE B6 ;  /* 0x0000000000067941 */ /* 0x000fea0003800100 */
.L_x_117:
[----:B------:R-:W-:-:S09]  /*1cf0*/  UISETP.NE.AND UP0, UPT, UR60, URZ, UPT ;  /* 0x000000ff3c00728c */ /* 0x000fd2000bf05270 */
[----:B------:R-:W-:Y:S05]  /*1d00*/  BRA.U !UP0, `(.L_x_121) ;  /* 0x0000000108147547 */ /* 0x000fea000b800000 */
[----:B------:R-:W-:-:S09]  /*1d10*/  UISETP.NE.AND UP0, UPT, UR60, 0x1, UPT ;  /* 0x000000013c00788c */ /* 0x000fd2000bf05270 */
[----:B------:R-:W-:Y:S05]  /*1d20*/  BRA.U UP0, `(.L_x_100) ;  /* 0x0000000100207547 */ /* 0x000fea000b800000 */
[----:B------:R-:W-:Y:S01]  /*1d30*/  FADD R26, R26, R15 ;  /* 0x0000000f1a1a7221 */ /* 0x000fe20000000000 */
[----:B------:R-:W-:Y:S01]  /*1d40*/  PRMT R23, R0, 0x7610, R23 ;  /* 0x0000761000177816 */ /* 0x000fe20000000017 */
[----:B------:R-:W-:Y:S06]  /*1d50*/  BRA `(.L_x_100) ;  /* 0x0000000000147947 */ /* 0x000fec0003800000 */
.L_x_121:
[-C--:B------:R-:W-:Y:S02]  /*1d60*/  FSETP.GT.AND P0, PT, R15, R26.reuse, PT ;  /* 0x0000001a0f00720b */ /* 0x080fe40003f04000 */
[----:B------:R-:W-:Y:S02]  /*1d70*/  IADD3 R3, PT, PT, -R29, R25, RZ ;  /* 0x000000191d037210 */ /* 0x000fe40007ffe1ff */
[----:B------:R-:W-:Y:S02]  /*1d80*/  SEL R23, R0, R23, P0 ;  /* 0x0000001700177207 */ /* 0x000fe40000000000 */
[----:B------:R-:W-:-:S07]  /*1d90*/  FSEL R26, R15, R26, P0 ;  /* 0x0000001a0f1a7208 */ /* 0x000fce0000000000 */
[----:B------:R-:W-:-:S07]  /*1da0*/  @P0 IMAD R24, R3, UR63, R40 ;  /* 0x0000003f03180c24 */ /* 0x000fce000f8e0228 */
.L_x_100:
[----:B0--3--:R-:W-:Y:S05]  /*1db0*/  BSYNC.RECONVERGENT B7 ;  /* 0x0000000000077941 */ /* 0x009fea0003800200 */
.L_x_99:
[----:B------:R-:W-:-:S05]  /*1dc0*/  VIADD R40, R40, 0x1 ;  /* 0x0000000128287836 */ /* 0x000fca0000000000 */
[----:B------:R-:W-:-:S13]  /*1dd0*/  ISETP.GE.AND P0, PT, R40, R27, PT ;  /* 0x0000001b2800720c */ /* 0x000fda0003f06270 */
[----:B------:R-:W-:Y:S05]  /*1de0*/  @!P0 BRA `(.L_x_122) ;  /* 0xffffffec00988947 */ /* 0x000fea000383ffff */
[----:B0--34-:R-:W-:Y:S05]  /*1df0*/  BSYNC.RECONVERGENT B8 ;  /* 0x0000000000087941 */ /* 0x019fea0003800200 */
.L_x_98:
[----:B------:R-:W-:-:S05]  /*1e00*/  VIADD R25, R25, 0x1 ;  /* 0x0000000119197836 */ /* 0x000fca0000000000 */
[----:B------:R-:W-:-:S13]  /*1e10*/  ISETP.GE.AND P0, PT, R25, R28, PT ;  /* 0x0000001c1900720c */ /* 0x000fda0003f06270 */
[----:B------:R-:W-:Y:S05]  /*1e20*/  @!P0 BRA `(.L_x_123) ;  /* 0xffffffec00808947 */ /* 0x000fea000383ffff */
[----:B------:R-:W-:Y:S05]  /*1e30*/  BSYNC.RECONVERGENT B9 ;  /* 0x0000000000097941 */ /* 0x000fea0003800200 */
.L_x_97:
[----:B------:R-:W0:Y:S01]  /*1e40*/  LDC R0, c[0x0][0x38c] ;  /* 0x0000e300ff007b82 */ /* 0x000e220000000800 */
[----:B------:R-:W1:Y:S01]  /*1e50*/  LDCU UR8, c[0x0][0x388] ;  /* 0x00007100ff0877ac */ /* 0x000e620008000800 */
[----:B------:R-:W-:Y:S01]  /*1e60*/  R2UR UR10, R34 ;  /* 0x00000000220a72ca */ /* 0x000fe200000e0000 */
[----:B------:R-:W-:Y:S01]  /*1e70*/  IMAD.MOV.U32 R37, RZ, RZ, RZ ;  /* 0x000000ffff257224 */ /* 0x000fe200078e00ff */
[----:B------:R-:W-:Y:S01]  /*1e80*/  BSSY.RECONVERGENT B6, `(.L_x_124) ;  /* 0x0000043000067945 */ /* 0x000fe20003800200 */
[----:B------:R-:W1:Y:S01]  /*1e90*/  LDCU UR6, c[0x0][0x380] ;  /* 0x00007000ff0677ac */ /* 0x000e620008000800 */
[----:B------:R-:W2:Y:S01]  /*1ea0*/  LDCU.64 UR4, c[0x0][0x3a0] ;  /* 0x00007400ff0477ac */ /* 0x000ea20008000a00 */
[----:B------:R-:W3:Y:S01]  /*1eb0*/  LDCU UR9, c[0x0][0x384] ;  /* 0x00007080ff0977ac */ /* 0x000ee20008000800 */
[----:B-1----:R-:W-:Y:S02]  /*1ec0*/  UIMAD UR6, UR8, UR6, URZ ;  /* 0x00000006080672a4 */ /* 0x002fe4000f8e02ff */
[----:B0-----:R-:W-:Y:S01]  /*1ed0*/  IMAD R3, R0, UR8, RZ ;  /* 0x0000000800037c24 */ /* 0x001fe2000f8e02ff */
[----:B--2---:R-:W-:-:S02]  /*1ee0*/  UIMAD UR7, UR4, UR5, URZ ;  /* 0x00000005040772a4 */ /* 0x004fc4000f8e02ff */
[----:B------:R-:W-:Y:S01]  /*1ef0*/  UIMAD UR4, UR5, UR4, URZ ;  /* 0x00000004050472a4 */ /* 0x000fe2000f8e02ff */
[----:B------:R-:W-:-:S03]  /*1f00*/  IMAD R0, R0, UR6, RZ ;  /* 0x0000000600007c24 */ /* 0x000fc6000f8e02ff */
[----:B------:R-:W-:Y:S02]  /*1f10*/  IMAD R3, R3, UR7, RZ ;  /* 0x0000000703037c24 */ /* 0x000fe4000f8e02ff */
[----:B------:R-:W-:Y:S01]  /*1f20*/  IMAD R0, R0, UR4, RZ ;  /* 0x0000000400007c24 */ /* 0x000fe2000f8e02ff */
[----:B---3--:R-:W-:Y:S01]  /*1f30*/  UIMAD UR4, UR10, UR9, URZ ;  /* 0x000000090a0472a4 */ /* 0x008fe2000f8e02ff */
[----:B------:R-:W-:Y:S01]  /*1f40*/  IMAD.WIDE.U32 R6, R3, R22, R36 ;  /* 0x0000001603067225 */ /* 0x000fe200078e0024 */
[----:B------:R-:W-:-:S03]  /*1f50*/  SHF.R.S32.HI R11, RZ, 0x1f, R3 ;  /* 0x0000001fff0b7819 */ /* 0x000fc60000011403 */
[----:B------:R-:W-:-:S04]  /*1f60*/  IMAD.WIDE.U32 R4, R0, UR9, RZ ;  /* 0x0000000900047c25 */ /* 0x000fc8000f8e00ff */
[----:B------:R-:W-:Y:S01]  /*1f70*/  IMAD R11, R22, R11, R7 ;  /* 0x0000000b160b7224 */ /* 0x000fe200078e0207 */
[----:B------:R-:W-:Y:S01]  /*1f80*/  ISETP.GE.U32.AND P0, PT, R6, R4, PT ;  /* 0x000000040600720c */ /* 0x000fe20003f06070 */
[----:B------:R-:W-:-:S05]  /*1f90*/  VIADD R13, R5, UR4 ;  /* 0x00000004050d7c36 */ /* 0x000fca0008000000 */
[----:B------:R-:W-:-:S13]  /*1fa0*/  ISETP.GE.AND.EX P0, PT, R11, R13, PT, P0 ;  /* 0x0000000d0b00720c */ /* 0x000fda0003f06300 */
[----:B------:R-:W-:Y:S05]  /*1fb0*/  @!P0 BRA `(.L_x_125) ;  /* 0x0000000000748947 */ /* 0x000fea0003800000 */
[----:B------:R-:W-:Y:S01]  /*1fc0*/  MOV R8, 0x0 ;  /* 0x0000000000087802 */ /* 0x000fe20000000f00 */
[----:B------:R-:W-:Y:S01]  /*1fd0*/  IMAD.MOV.U32 R10, RZ, RZ, R6 ;  /* 0x000000ffff0a7224 */ /* 0x000fe200078e0006 */
[----:B------:R-:W0:Y:S01]  /*1fe0*/  LDCU.64 UR4, c[0x4][0x40] ;  /* 0x01000800ff0477ac */ /* 0x000e220008000a00 */
[----:B------:R-:W-:Y:S02]  /*1ff0*/  IMAD.MOV.U32 R12, RZ, RZ, R4 ;  /* 0x000000ffff0c7224 */ /* 0x000fe400078e0004 */
[----:B------:R-:W-:Y:S01]  /*2000*/  IMAD.U32 R6, RZ, RZ, UR56 ;  /* 0x00000038ff067e24 */ /* 0x000fe2000f8e00ff */
[----:B------:R1:W-:Y:S01]  /*2010*/  STL.64 [R1], R10 ;  /* 0x0000000a01007387 */ /* 0x0003e20000100a00 */
[----:B------:R-:W2:Y:S01]  /*2020*/  LDC.64 R8, c[0x4][R8] ;  /* 0x0100000008087b82 */ /* 0x000ea20000000a00 */
[----:B------:R-:W-:Y:S02]  /*2030*/  IMAD.U32 R7, RZ, RZ, UR47 ;  /* 0x0000002fff077e24 */ /* 0x000fe4000f8e00ff */
[----:B------:R1:W-:Y:S01]  /*2040*/  STL.64 [R1+0x8], R12 ;  /* 0x0000080c01007387 */ /* 0x0003e20000100a00 */
[----:B0-----:R-:W-:Y:S01]  /*2050*/  IMAD.U32 R4, RZ, RZ, UR4 ;  /* 0x00000004ff047e24 */ /* 0x001fe2000f8e00ff */
[----:B------:R-:W-:-:S07]  /*2060*/  MOV R5, UR5 ;  /* 0x0000000500057c02 */ /* 0x000fce0008000f00 */
[----:B------:R-:W-:-:S07]  /*2070*/  LEPC R20, `(.L_x_126) ;  /* 0x000000001014794e */ /* 0x000fce0000000000 */
[----:B-12---:R-:W-:Y:S05]  /*2080*/  CALL.ABS.NOINC R8 ;  /* 0x0000000008007343 */ /* 0x006fea0003c00000 */
.L_x_126:
[----:B------:R-:W0:Y:S01]  /*2090*/  LDC.64 R10, c[0x0][0x380] ;  /* 0x0000e000ff0a7b82 */ /* 0x000e220000000a00 */
[----:B------:R-:W-:Y:S01]  /*20a0*/  MOV R8, 0x0 ;  /* 0x0000000000087802 */ /* 0x000fe20000000f00 */
[----:B------:R-:W1:Y:S01]  /*20b0*/  LDCU.64 UR4, c[0x4][0x48] ;  /* 0x01000900ff0477ac */ /* 0x000e620008000a00 */
[----:B------:R-:W-:Y:S02]  /*20c0*/  IMAD.U32 R6, RZ, RZ, UR56 ;  /* 0x00000038ff067e24 */ /* 0x000fe4000f8e00ff */
[----:B------:R-:W-:-:S03]  /*20d0*/  IMAD.U32 R7, RZ, RZ, UR47 ;  /* 0x0000002fff077e24 */ /* 0x000fc6000f8e00ff */
[----:B------:R-:W2:Y:S08]  /*20e0*/  LDC.64 R12, c[0x0][0x388] ;  /* 0x0000e200ff0c7b82 */ /* 0x000eb00000000a00 */
[----:B------:R-:W3:Y:S01]  /*20f0*/  LDC.64 R14, c[0x0][0x3a0] ;  /* 0x0000e800ff0e7b82 */ /* 0x000ee20000000a00 */
[----:B-1----:R-:W-:Y:S02]  /*2100*/  IMAD.U32 R4, RZ, RZ, UR4 ;  /* 0x00000004ff047e24 */ /* 0x002fe4000f8e00ff */
[----:B------:R-:W-:Y:S01]  /*2110*/  IMAD.U32 R5, RZ, RZ, UR5 ;  /* 0x00000005ff057e24 */ /* 0x000fe2000f8e00ff */
[----:B0-----:R0:W-:Y:S04]  /*2120*/  STL.64 [R1], R10 ;  /* 0x0000000a01007387 */ /* 0x0011e80000100a00 */
[----:B------:R-:W1:Y:S01]  /*2130*/  LDC.64 R8, c[0x4][R8] ;  /* 0x0100000008087b82 */ /* 0x000e620000000a00 */
[----:B--2---:R0:W-:Y:S04]  /*2140*/  STL.64 [R1+0x8], R12 ;  /* 0x0000080c01007387 */ /* 0x0041e80000100a00 */
[----:B---3--:R0:W-:Y:S02]  /*2150*/  STL.64 [R1+0x10], R14 ;  /* 0x0000100e01007387 */ /* 0x0081e40000100a00 */
[----:B------:R-:W-:-:S07]  /*2160*/  LEPC R20, `(.L_x_127) ;  /* 0x000000001014794e */ /* 0x000fce0000000000 */
[----:B01----:R-:W-:Y:S05]  /*2170*/  CALL.ABS.NOINC R8 ;  /* 0x0000000008007343 */ /* 0x003fea0003c00000 */
.L_x_127:
[----:B------:R-:W-:Y:S05]  /*2180*/  BRA `(.L_x_128) ;  /* 0x0000000000487947 */ /* 0x000fea0003800000 */
.L_x_125:
[----:B------:R-:W0:Y:S01]  /*2190*/  LDCU UR4, c[0x0][0x3e0] ;  /* 0x00007c00ff0477ac */ /* 0x000e220008000800 */
[----:B------:R-:W-:Y:S01]  /*21a0*/  IMAD.MOV.U32 R37, RZ, RZ, RZ ;  /* 0x000000ffff257224 */ /* 0x000fe200078e00ff */
[----:B------:R-:W-:Y:S01]  /*21b0*/  SHF.R.S32.HI R7, RZ, 0x1f, R3 ;  /* 0x0000001fff077819 */ /* 0x000fe20000011403 */
[----:B------:R-:W-:-:S04]  /*21c0*/  IMAD.HI.U32 R3, R3, R22, R36 ;  /* 0x0000001603037227 */ /* 0x000fc800078e0024 */
[----:B------:R-:W-:Y:S01]  /*21d0*/  IMAD R0, R22, R7, R3 ;  /* 0x0000000716007224 */ /* 0x000fe200078e0203 */
[----:B0-----:R-:W-:-:S13]  /*21e0*/  ISETP.NE.AND P0, PT, RZ, UR4, PT ;  /* 0x00000004ff007c0c */ /* 0x001fda000bf05270 */
[----:B------:R-:W0:Y:S02]  /*21f0*/  @!P0 LDC.64 R4, c[0x0][0x3d0] ;  /* 0x0000f400ff048b82 */ /* 0x000e240000000a00 */
[----:B0-----:R-:W-:-:S04]  /*2200*/  @!P0 IADD3 R4, P1, PT, R6, R4, RZ ;  /* 0x0000000406048210 */ /* 0x001fc80007f3e0ff */
[----:B------:R-:W-:Y:S02]  /*2210*/  @!P0 IADD3.X R5, PT, PT, R0, R5, RZ, P1, !PT ;  /* 0x0000000500058210 */ /* 0x000fe40000ffe4ff */
[----:B------:R-:W-:-:S03]  /*2220*/  ISETP.NE.AND P1, PT, RZ, UR4, PT ;  /* 0x00000004ff007c0c */ /* 0x000fc6000bf25270 */
[----:B------:R0:W-:Y:S01]  /*2230*/  @!P0 STG.E.U8 desc[UR38][R4.64], R24 ;  /* 0x0000001804008986 */ /* 0x0001e2000c101126 */
[C---:B------:R-:W-:Y:S02]  /*2240*/  LOP3.LUT P0, RZ, R23.reuse, 0xff, RZ, 0xc0, !PT ;  /* 0x000000ff17ff7812 */ /* 0x040fe4000780c0ff */
[----:B------:R-:W-:Y:S02]  /*2250*/  LOP3.LUT R23, R23, 0xffff, RZ, 0xc0, !PT ;  /* 0x0000ffff17177812 */ /* 0x000fe400078ec0ff */
[----:B------:R-:W-:Y:S02]  /*2260*/  FSEL R3, R26, RZ, P0 ;  /* 0x000000ff1a037208 */ /* 0x000fe40000000000 */
[----:B------:R-:W-:Y:S02]  /*2270*/  PRMT R0, R23, 0x8880, RZ ;  /* 0x0000888017007816 */ /* 0x000fe400000000ff */
[----:B------:R-:W-:-:S03]  /*2280*/  FSEL R3, R3, R26, !P1 ;  /* 0x0000001a03037208 */ /* 0x000fc60004800000 */
[----:B------:R-:W-:Y:S02]  /*2290*/  IMAD.IADD R33, R33, 0x1, R0 ;  /* 0x0000000121217824 */ /* 0x000fe400078e0200 */
[----:B0-----:R-:W-:-:S07]  /*22a0*/  FADD R2, R2, R3 ;  /* 0x0000000302027221 */ /* 0x001fce0000000000 */
.L_x_128:
[----:B------:R-:W-:Y:S05]  /*22b0*/  BSYNC.RECONVERGENT B6 ;  /* 0x0000000000067941 */ /* 0x000fea0003800200 */
.L_x_124:
[----:B------:R-:W0:Y:S01]  /*22c0*/  LDCU UR4, c[0x0][0x384] ;  /* 0x00007080ff0477ac */ /* 0x000e220008000800 */
[----:B------:R-:W-:-:S05]  /*22d0*/  VIADD R22, R22, 0x1 ;  /* 0x0000000116167836 */ /* 0x000fca0000000000 */
[----:B0-----:R-:W-:-:S13]  /*22e0*/  ISETP.NE.AND P0, PT, R22, UR4, PT ;  /* 0x0000000416007c0c */ /* 0x001fda000bf05270 */
[----:B------:R-:W-:Y:S05]  /*22f0*/  @P0 BRA `(.L_x_129) ;  /* 0xffffffe800300947 */ /* 0x000fea000383ffff */
[----:B------:R-:W-:Y:S05]  /*2300*/  BSYNC.RECONVERGENT B10 ;  /* 0x00000000000a7941 */ /* 0x000fea0003800200 */
.L_x_96:
[----:B------:R-:W-:Y:S05]  /*2310*/  BRA `(.L_x_92) ;  /* 0x0000004c00a47947 */ /* 0x000fea0003800000 */
.L_x_95:
[----:B------:R-:W-:Y:S01]  /*2320*/  USHF.L.U32 UR60, UR44, 0x1, URZ ;  /* 0x000000012c3c7899 */ /* 0x000fe200080006ff */
[----:B------:R-:W-:Y:S01]  /*2330*/  BSSY.RECONVERGENT B9, `(.L_x_130) ;  /* 0x0000130000097945 */ /* 0x000fe20003800200 */
[----:B------:R-:W-:Y:S01]  /*2340*/  IMAD.MOV.U32 R2, RZ, RZ, RZ ;  /* 0x000000ffff027224 */ /* 0x000fe200078e00ff */
[----:B------:R-:W0:Y:S01]  /*2350*/  LDCU.64 UR52, c[0x0][0x398] ;  /* 0x00007300ff3477ac */ /* 0x000e220008000a00 */
[----:B------:R-:W-:Y:S02]  /*2360*/  IMAD.MOV.U32 R44, RZ, RZ, RZ ;  /* 0x000000ffff2c7224 */ /* 0x000fe400078e00ff */
[----:B------:R-:W-:Y:S01]  /*2370*/  IMAD.MOV.U32 R33, RZ, RZ, RZ ;  /* 0x000000ffff217224 */ /* 0x000fe200078e00ff */
[----:B------:R-:W-:Y:S01]  /*2380*/  UIADD3 UR60, UP0, UPT, UR60, -0x1, URZ ;  /* 0xffffffff3c3c7890 */ /* 0x000fe2000ff1e0ff */
[----:B------:R-:W1:Y:S01]  /*2390*/  LDCU.64 UR50, c[0x0][0x398] ;  /* 0x00007300ff3277ac */ /* 0x000e620008000a00 */
[----:B------:R-:W2:Y:S01]  /*23a0*/  LDCU.64 UR48, c[0x0][0x398] ;  /* 0x00007300ff3077ac */ /* 0x000ea20008000a00 */
[----:B------:R-:W3:Y:S01]  /*23b0*/  LDCU.64 UR58, c[0x0][0x3c0] ;  /* 0x00007800ff3a77ac */ /* 0x000ee20008000a00 */
[----:B------:R-:W4:Y:S01]  /*23c0*/  LDCU.64 UR54, c[0x0][0x3c0] ;  /* 0x00007800ff3677ac */ /* 0x000f220008000a00 */
[----:B------:R-:W-:-:S12]  /*23d0*/  UIADD3.X UR61, UPT, UPT, UR40, -0x1, URZ, UP0, !UPT ;  /* 0xffffffff283d7890 */ /* 0x000fd800087fe4ff */
.L_x_167:
[----:B------:R-:W5:Y:S01]  /*23e0*/  LDCU UR4, c[0x0][0x3e0] ;  /* 0x00007c00ff0477ac */ /* 0x000f620008000800 */
[----:B0-----:R-:W0:Y:S01]  /*23f0*/  LDC.64 R18, c[0x0][0x3a0] ;  /* 0x0000e800ff127b82 */ /* 0x001e220000000a00 */
[----:B------:R-:W-:Y:S01]  /*2400*/  R2UR UR5, R32 ;  /* 0x00000000200572ca */ /* 0x000fe200000e0000 */
[----:B------:R-:W-:Y:S01]  /*2410*/  IMAD.U32 R4, RZ, RZ, UR36 ;  /* 0x00000024ff047e24 */ /* 0x000fe2000f8e00ff */
[----:B------:R-:W-:-:S03]  /*2420*/  MOV R5, UR37 ;  /* 0x0000002500057c02 */ /* 0x000fc60008000f00 */
[----:B------:R-:W-:Y:S02]  /*2430*/  IMAD.MOV.U32 R46, RZ, RZ, R4 ;  /* 0x000000ffff2e7224 */ /* 0x000fe400078e0004 */
[----:B------:R-:W1:Y:S06]  /*2440*/  LDC R17, c[0x0][0x388] ;  /* 0x0000e200ff117b82 */ /* 0x000e6c0000000800 */
[----:B------:R-:W-:Y:S01]  /*2450*/  IMAD.U32 R47, RZ, RZ, UR5 ;  /* 0x00000005ff2f7e24 */ /* 0x000fe2000f8e00ff */
[----:B------:R-:W-:Y:S01]  /*2460*/  USHF.R.S32.HI UR5, URZ, 0x1f, UR42 ;  /* 0x0000001fff057899 */ /* 0x000fe2000801142a */
[----:B------:R-:W1:Y:S01]  /*2470*/  LDC R22, c[0x0][0x38c] ;  /* 0x0000e300ff167b82 */ /* 0x000e620000000800 */
[----:B-----5:R-:W-:Y:S01]  /*2480*/  UISETP.NE.AND UP0, UPT, UR4, URZ, UPT ;  /* 0x000000ff0400728c */ /* 0x020fe2000bf05270 */
[----:B------:R-:W-:-:S04]  /*2490*/  IMAD.WIDE.U32 R46, R44, UR42, R46 ;  /* 0x0000002a2c2e7c25 */ /* 0x000fc8000f8e002e */
[----:B------:R-:W-:Y:S02]  /*24a0*/  IMAD R24, R44, UR5, R47 ;  /* 0x000000052c187c24 */ /* 0x000fe4000f8e022f */
[----:B0-----:R-:W-:Y:S02]  /*24b0*/  IMAD R23, R18, R19, RZ ;  /* 0x0000001312177224 */ /* 0x001fe400078e02ff */
[----:B------:R-:W-:Y:S05]  /*24c0*/  BRA.U !UP0, `(.L_x_131) ;  /* 0x00000009081c7547 */ /* 0x000fea000b800000 */
[----:B------:R-:W-:-:S09]  /*24d0*/  UISETP.NE.AND UP0, UPT, UR4, 0x1, UPT ;  /* 0x000000010400788c */ /* 0x000fd2000bf05270 */
[----:B------:R-:W-:Y:S05]  /*24e0*/  BRA.U UP0, `(.L_x_132) ;  /* 0x0000000500187547 */ /* 0x000fea000b800000 */
[----:B------:R-:W-:Y:S01]  /*24f0*/  BSSY.RECONVERGENT B8, `(.L_x_133) ;  /* 0x0000043000087945 */ /* 0x000fe20003800200 */
[----:B------:R-:W-:Y:S01]  /*2500*/  PRMT R25, RZ, 0x7610, R25 ;  /* 0x00007610ff197816 */ /* 0x000fe20000000019 */
[----:B------:R-:W-:Y:S02]  /*2510*/  IMAD.MOV.U32 R39, RZ, RZ, R31 ;  /* 0x000000ffff277224 */ /* 0x000fe400078e001f */
[----:B------:R-:W-:-:S07]  /*2520*/  IMAD.U32 R26, RZ, RZ, UR46 ;  /* 0x0000002eff1a7e24 */ /* 0x000fce000f8e00ff */
.L_x_142:
[----:B------:R-:W-:Y:S01]  /*2530*/  IMAD R37, R39, UR45, RZ ;  /* 0x0000002d27257c24 */ /* 0x000fe2000f8e02ff */
[----:B------:R-:W-:Y:S01]  /*2540*/  BSSY.RECONVERGENT B7, `(.L_x_134) ;  /* 0x000003a000077945 */ /* 0x000fe20003800200 */
[----:B------:R-:W-:-:S03]  /*2550*/  IMAD.MOV.U32 R38, RZ, RZ, R30 ;  /* 0x000000ffff267224 */ /* 0x000fc600078e001e */
[----:B------:R-:W-:-:S04]  /*2560*/  IADD3 R35, P0, PT, R37, R46, RZ ;  /* 0x0000002e25237210 */ /* 0x000fc80007f1e0ff */
[----:B------:R-:W-:-:S09]  /*2570*/  LEA.HI.X.SX32 R37, R37, R24, 0x1, P0 ;  /* 0x0000001825257211 */ /* 0x000fd200000f0eff */
.L_x_141:
[----:B------:R-:W0:Y:S02]  /*2580*/  S2UR UR4, SR_CTAID.Z ;  /* 0x00000000000479c3 */ /* 0x000e240000002700 */
[----:B0-----:R-:W-:-:S09]  /*2590*/  UISETP.GE.U32.AND UP0, UPT, UR4, UR43, UPT ;  /* 0x0000002b0400728c */ /* 0x001fd2000bf06070 */
[----:B------:R-:W-:Y:S05]  /*25a0*/  BRA.U UP0, `(.L_x_135) ;  /* 0x0000000100c07547 */ /* 0x000fea000b800000 */
[----:B------:R-:W-:Y:S01]  /*25b0*/  ISETP.GE.AND P0, PT, R39, UR52, PT ;  /* 0x0000003427007c0c */ /* 0x000fe2000bf06270 */
[----:B------:R-:W-:Y:S01]  /*25c0*/  BSSY.RECONVERGENT B6, `(.L_x_135) ;  /* 0x000002e000067945 */ /* 0x000fe20003800200 */
[C---:B------:R-:W-:Y:S02]  /*25d0*/  LOP3.LUT R0, R38.reuse, R39, RZ, 0xfc, !PT ;  /* 0x0000002726007212 */ /* 0x040fe400078efcff */
[----:B------:R-:W-:-:S04]  /*25e0*/  ISETP.GE.OR P0, PT, R38, UR53, P0 ;  /* 0x0000003526007c0c */ /* 0x000fc80008706670 */
[----:B------:R-:W-:-:S13]  /*25f0*/  ISETP.LT.OR P0, PT, R0, RZ, P0 ;  /* 0x000000ff0000720c */ /* 0x000fda0000701670 */
[----:B------:R-:W-:Y:S05]  /*2600*/  @P0 BRA `(.L_x_136) ;  /* 0x0000000000a40947 */ /* 0x000fea0003800000 */
[----:B------:R-:W-:-:S05]  /*2610*/  IMAD.SHL.U32 R0, R38, 0x2, RZ ;  /* 0x0000000226007824 */ /* 0x000fca00078e00ff */
[----:B------:R-:W-:-:S04]  /*2620*/  IADD3 R12, P0, PT, R0, R35, RZ ;  /* 0x00000023000c7210 */ /* 0x000fc80007f1e0ff */
[----:B------:R-:W-:Y:S02]  /*2630*/  LEA.HI.X.SX32 R13, R0, R37, 0x1, P0 ;  /* 0x00000025000d7211 */ /* 0x000fe400000f0eff */
[----:B------:R-:W-:Y:S02]  /*2640*/  ISETP.GE.U32.AND P0, PT, R12, UR60, PT ;  /* 0x0000003c0c007c0c */ /* 0x000fe4000bf06070 */
[C---:B------:R-:W-:Y:S02]  /*2650*/  LEA.HI R10, P1, R13.reuse, R12, RZ, 0x1 ;  /* 0x0000000c0d0a7211 */ /* 0x040fe400078308ff */
[----:B------:R-:W-:-:S03]  /*2660*/  ISETP.GE.AND.EX P0, PT, R13, UR61, PT, P0 ;  /* 0x0000003d0d007c0c */ /* 0x000fc6000bf06300 */
[----:B------:R-:W-:-:S05]  /*2670*/  IMAD.X R3, RZ, RZ, R13, P1 ;  /* 0x000000ffff037224 */ /* 0x000fca00008e060d */
[--C-:B------:R-:W-:Y:S02]  /*2680*/  SHF.R.S64 R10, R10, 0x1, R3.reuse ;  /* 0x000000010a0a7819 */ /* 0x100fe40000001003 */
[----:B------:R-:W-:-:S03]  /*2690*/  SHF.R.S32.HI R11, RZ, 0x1, R3 ;  /* 0x00000001ff0b7819 */ /* 0x000fc60000011403 */
[----:B------:R-:W-:Y:S05]  /*26a0*/  @!P0 BRA `(.L_x_137) ;  /* 0x00000000002c8947 */ /* 0x000fea0003800000 */
[----:B------:R-:W-:Y:S01]  /*26b0*/  MOV R8, 0x0 ;  /* 0x0000000000087802 */ /* 0x000fe20000000f00 */
[----:B------:R0:W-:Y:S01]  /*26c0*/  STL.64 [R1], R12 ;  /* 0x0000000c01007387 */ /* 0x0001e20000100a00 */
[----:B------:R-:W5:Y:S01]  /*26d0*/  LDCU.64 UR4, c[0x4][0x8] ;  /* 0x01000100ff0477ac */ /* 0x000f620008000a00 */
[----:B------:R-:W-:Y:S02]  /*26e0*/  IMAD.U32 R6, RZ, RZ, UR56 ;  /* 0x00000038ff067e24 */ /* 0x000fe4000f8e00ff */
[----:B------:R-:W-:Y:S01]  /*26f0*/  IMAD.U32 R7, RZ, RZ, UR47 ;  /* 0x0000002fff077e24 */ /* 0x000fe2000f8e00ff */
[----:B------:R-:W0:Y:S01]  /*2700*/  LDC.64 R8, c[0x4][R8] ;  /* 0x0100000008087b82 */ /* 0x000e220000000a00 */
[----:B-----5:R-:W-:Y:S01]  /*2710*/  IMAD.U32 R4, RZ, RZ, UR4 ;  /* 0x00000004ff047e24 */ /* 0x020fe2000f8e00ff */
[----:B------:R-:W-:-:S07]  /*2720*/  MOV R5, UR5 ;  /* 0x0000000500057c02 */ /* 0x000fce0008000f00 */
[----:B------:R-:W-:-:S07]  /*2730*/  LEPC R20, `(.L_x_138) ;  /* 0x000000001014794e */ /* 0x000fce0000000000 */
[----:B01234-:R-:W-:Y:S05]  /*2740*/  CALL.ABS.NOINC R8 ;  /* 0x0000000008007343 */ /* 0x01ffea0003c00000 */
.L_x_138:
[----:B------:R-:W-:Y:S05]  /*2750*/  BRA `(.L_x_136) ;  /* 0x0000000000507947 */ /* 0x000fea0003800000 */
.L_x_137:
[----:B------:R-:W-:-:S04]  /*2760*/  ISETP.GE.U32.AND P0, PT, R10, UR44, PT ;  /* 0x0000002c0a007c0c */ /* 0x000fc8000bf06070 */
[----:B------:R-:W-:-:S13]  /*2770*/  ISETP.GE.AND.EX P0, PT, R11, UR41, PT, P0 ;  /* 0x000000290b007c0c */ /* 0x000fda000bf06300 */
[----:B------:R-:W-:Y:S05]  /*2780*/  @!P0 BRA `(.L_x_139) ;  /* 0x00000000002c8947 */ /* 0x000fea0003800000 */
[----:B------:R-:W-:Y:S01]  /*2790*/  MOV R8, 0x0 ;  /* 0x0000000000087802 */ /* 0x000fe20000000f00 */
[----:B------:R0:W-:Y:S01]  /*27a0*/  STL.64 [R1], R10 ;  /* 0x0000000a01007387 */ /* 0x0001e20000100a00 */
[----:B------:R-:W5:Y:S01]  /*27b0*/  LDCU.64 UR4, c[0x4][0x10] ;  /* 0x01000200ff0477ac */ /* 0x000f620008000a00 */
[----:B------:R-:W-:Y:S02]  /*27c0*/  IMAD.U32 R6, RZ, RZ, UR56 ;  /* 0x00000038ff067e24 */ /* 0x000fe4000f8e00ff */
[----:B------:R-:W-:Y:S01]  /*27d0*/  IMAD.U32 R7, RZ, RZ, UR47 ;  /* 0x0000002fff077e24 */ /* 0x000fe2000f8e00ff */
[----:B------:R-:W0:Y:S01]  /*27e0*/  LDC.64 R8, c[0x4][R8] ;  /* 0x0100000008087b82 */ /* 0x000e220000000a00 */
[----:B-----5:R-:W-:Y:S02]  /*27f0*/  IMAD.U32 R4, RZ, RZ, UR4 ;  /* 0x00000004ff047e24 */ /* 0x020fe4000f8e00ff */
[----:B------:R-:W-:-:S07]  /*2800*/  IMAD.U32 R5, RZ, RZ, UR5 ;  /* 0x00000005ff057e24 */ /* 0x000fce000f8e00ff */
[----:B------:R-:W-:-:S07]  /*2810*/  LEPC R20, `(.L_x_140) ;  /* 0x000000001014794e */ /* 0x000fce0000000000 */
[----:B01234-:R-:W-:Y:S05]  /*2820*/  CALL.ABS.NOINC R8 ;  /* 0x0000000008007343 */ /* 0x01ffea0003c00000 */
.L_x_140:
[----:B------:R-:W-:Y:S05]  /*2830*/  BRA `(.L_x_136) ;  /* 0x0000000000187947 */ /* 0x000fea0003800000 */
.L_x_139:
[----:B---3--:R-:W-:-:S04]  /*2840*/  IADD3 R4, P0, PT, R10, UR58, RZ ;  /* 0x0000003a0a047c10 */ /* 0x008fc8000ff1e0ff */
[----:B------:R-:W-:-:S05]  /*2850*/  IADD3.X R5, PT, PT, R11, UR59, RZ, P0, !PT ;  /* 0x0000003b0b057c10 */ /* 0x000fca00087fe4ff */
[----:B------:R-:W3:Y:S02]  /*2860*/  LDG.E.U8.CONSTANT R4, desc[UR38][R4.64] ;  /* 0x0000002604047981 */ /* 0x000ee4000c1e9100 */
[----:B---3--:R-:W-:-:S04]  /*2870*/  ISETP.NE.AND P0, PT, R4, RZ, PT ;  /* 0x000000ff0400720c */ /* 0x008fc80003f05270 */
[----:B------:R-:W-:-:S09]  /*2880*/  SEL R25, R25, R4, !P0 ;  /* 0x0000000419197207 */ /* 0x000fd20004000000 */
[----:B------:R-:W-:-:S07]  /*2890*/  @P0 FADD R26, R26, UR46 ;  /* 0x0000002e1a1a0e21 */ /* 0x000fce0008000000 */
.L_x_136:
[----:B-1234-:R-:W-:Y:S05]  /*28a0*/  BSYNC.RECONVERGENT B6 ;  /* 0x0000000000067941 */ /* 0x01efea0003800200 */
.L_x_135:
[----:B------:R-:W-:-:S05]  /*28b0*/  VIADD R38, R38, 0x1 ;  /* 0x0000000126267836 */ /* 0x000fca0000000000 */
[----:B------:R-:W-:-:S13]  /*28c0*/  ISETP.GE.AND P0, PT, R38, R27, PT ;  /* 0x0000001b2600720c */ /* 0x000fda0003f06270 */
[----:B------:R-:W-:Y:S05]  /*28d0*/  @!P0 BRA `(.L_x_141) ;  /* 0xfffffffc00288947 */ /* 0x000fea000383ffff */
[----:B-1234-:R-:W-:Y:S05]  /*28e0*/  BSYNC.RECONVERGENT B7 ;  /* 0x0000000000077941 */ /* 0x01efea0003800200 */
.L_x_134:
[----:B------:R-:W-:-:S04]  /*28f0*/  IADD3 R39, PT, PT, R39, 0x1, RZ ;  /* 0x0000000127277810 */ /* 0x000fc80007ffe0ff */
[----:B------:R-:W-:-:S13]  /*2900*/  ISETP.GE.AND P0, PT, R39, R28, PT ;  /* 0x0000001c2700720c */ /* 0x000fda0003f06270 */
[----:B------:R-:W-:Y:S05]  /*2910*/  @!P0 BRA `(.L_x_142) ;  /* 0xfffffffc00048947 */ /* 0x000fea000383ffff */
[----:B------:R-:W-:Y:S05]  /*2920*/  BSYNC.RECONVERGENT B8 ;  /* 0x0000000000087941 */ /* 0x000fea0003800200 */
.L_x_133:
[----:B------:R-:W-:Y:S01]  /*2930*/  PRMT R4, RZ, 0x7610, R4 ;  /* 0x00007610ff047816 */ /* 0x000fe20000000004 */
[----:B------:R-:W-:Y:S06]  /*2940*/  BRA `(.L_x_143) ;  /* 0x0000000800307947 */ /* 0x000fec0003800000 */
.L_x_132:
[----:B------:R-:W-:Y:S01]  /*2950*/  BSSY.RECONVERGENT B8, `(.L_x_144) ;  /* 0x000003a000087945 */ /* 0x000fe20003800200 */
[----:B------:R-:W-:-:S07]  /*2960*/  IMAD.MOV.U32 R37, RZ, RZ, R31 ;  /* 0x000000ffff257224 */ /* 0x000fce00078e001f */
.L_x_151:
[----:B------:R-:W-:Y:S01]  /*2970*/  IMAD R25, R37, UR45, RZ ;  /* 0x0000002d25197c24 */ /* 0x000fe2000f8e02ff */
[----:B------:R-:W-:Y:S01]  /*2980*/  BSSY.RECONVERGENT B7, `(.L_x_145) ;  /* 0x0000033000077945 */ /* 0x000fe20003800200 */
[----:B------:R-:W-:-:S03]  /*2990*/  IMAD.MOV.U32 R26, RZ, RZ, R30 ;  /* 0x000000ffff1a7224 */ /* 0x000fc600078e001e */
[----:B------:R-:W-:-:S04]  /*29a0*/  IADD3 R35, P0, PT, R25, R46, RZ ;  /* 0x0000002e19237210 */ /* 0x000fc80007f1e0ff */
[----:B------:R-:W-:-:S09]  /*29b0*/  LEA.HI.X.SX32 R25, R25, R24, 0x1, P0 ;  /* 0x0000001819197211 */ /* 0x000fd200000f0eff */
.L_x_150:
[----:B------:R-:W0:Y:S02]  /*29c0*/  S2UR UR4, SR_CTAID.Z ;  /* 0x00000000000479c3 */ /* 0x000e240000002700 */
[----:B0-----:R-:W-:-:S09]  /*29d0*/  UISETP.GE.U32.AND UP0, UPT, UR4, UR43, UPT ;  /* 0x0000002b0400728c */ /* 0x001fd2000bf06070 */
[----:B------:R-:W-:Y:S05]  /*29e0*/  BRA.U UP0, `(.L_x_146) ;  /* 0x0000000100a47547 */ /* 0x000fea000b800000 */
[----:B-1----:R-:W-:Y:S01]  /*29f0*/  ISETP.GE.AND P0, PT, R37, UR50, PT ;  /* 0x0000003225007c0c */ /* 0x002fe2000bf06270 */
        /* <DEDUP_REMOVED lines=17> */
[----:B------:R-:W1:Y:S01]  /*2b10*/  LDCU.64 UR4, c[0x4][0x8] ;  /* 0x01000100ff0477ac */ /* 0x000e620008000a00 */
[----:B------:R-:W-:Y:S01]  /*2b20*/  IMAD.U32 R6, RZ, RZ, UR56 ;  /* 0x00000038ff067e24 */ /* 0x000fe2000f8e00ff */
[----:B------:R-:W-:Y:S02]  /*2b30*/  MOV R7, UR47 ;  /* 0x0000002f00077c02 */ /* 0x000fe40008000f00 */
[----:B------:R-:W0:Y:S01]  /*2b40*/  LDC.64 R8, c[0x4][R8] ;  /* 0x0100000008087b82 */ /* 0x000e220000000a00 */
[----:B-1----:R-:W-:Y:S02]  /*2b50*/  IMAD.U32 R4, RZ, RZ, UR4 ;  /* 0x00000004ff047e24 */ /* 0x002fe4000f8e00ff */
[----:B------:R-:W-:-:S07]  /*2b60*/  IMAD.U32 R5, RZ, RZ, UR5 ;  /* 0x00000005ff057e24 */ /* 0x000fce000f8e00ff */
[----:B------:R-:W-:-:S07]  /*2b70*/  LEPC R20, `(.L_x_149) ;  /* 0x000000001014794e */ /* 0x000fce0000000000 */
[----:B0-234-:R-:W-:Y:S05]  /*2b80*/  CALL.ABS.NOINC R8 ;  /* 0x0000000008007343 */ /* 0x01dfea0003c00000 */
.L_x_149:
[----:B------:R-:W-:Y:S05]  /*2b90*/  BRA `(.L_x_147) ;  /* 0x0000000000347947 */ /* 0x000fea0003800000 */
.L_x_148:
[----:B------:R-:W-:-:S04]  /*2ba0*/  ISETP.GE.U32.AND P0, PT, R10, UR44, PT ;  /* 0x0000002c0a007c0c */ /* 0x000fc8000bf06070 */
[----:B------:R-:W-:-:S13]  /*2bb0*/  ISETP.GE.AND.EX P0, PT, R11, UR41, PT, P0 ;  /* 0x000000290b007c0c */ /* 0x000fda000bf06300 */
[----:B------:R-:W-:Y:S05]  /*2bc0*/  @!P0 BRA `(.L_x_147) ;  /* 0x0000000000288947 */ /* 0x000fea0003800000 */
[----:B------:R-:W-:Y:S01]  /*2bd0*/  MOV R8, 0x0 ;  /* 0x0000000000087802 */ /* 0x000fe20000000f00 */
[----:B------:R0:W-:Y:S01]  /*2be0*/  STL.64 [R1], R10 ;  /* 0x0000000a01007387 */ /* 0x0001e20000100a00 */
[----:B------:R-:W1:Y:S01]  /*2bf0*/  LDCU.64 UR4, c[0x4][0x10] ;  /* 0x01000200ff0477ac */ /* 0x000e620008000a00 */
[----:B------:R-:W-:Y:S02]  /*2c00*/  IMAD.U32 R6, RZ, RZ, UR56 ;  /* 0x00000038ff067e24 */ /* 0x000fe4000f8e00ff */
[----:B------:R-:W-:Y:S01]  /*2c10*/  IMAD.U32 R7, RZ, RZ, UR47 ;  /* 0x0000002fff077e24 */ /* 0x000fe2000f8e00ff */
[----:B------:R-:W0:Y:S01]  /*2c20*/  LDC.64 R8, c[0x4][R8] ;  /* 0x0100000008087b82 */ /* 0x000e220000000a00 */
[----:B-1----:R-:W-:Y:S02]  /*2c30*/  IMAD.U32 R4, RZ, RZ, UR4 ;  /* 0x00000004ff047e24 */ /* 0x002fe4000f8e00ff */
[----:B------:R-:W-:-:S07]  /*2c40*/  IMAD.U32 R5, RZ, RZ, UR5 ;  /* 0x00000005ff057e24 */ /* 0x000fce000f8e00ff */
[----:B------:R-:W-:-:S07]  /*2c50*/  LEPC R20, `(.L_x_147) ;  /* 0x000000001014794e */ /* 0x000fce0000000000 */
[----:B0-234-:R-:W-:Y:S05]  /*2c60*/  CALL.ABS.NOINC R8 ;  /* 0x0000000008007343 */ /* 0x01dfea0003c00000 */
.L_x_147:
[----:B--234-:R-:W-:Y:S05]  /*2c70*/  BSYNC.RECONVERGENT B6 ;  /* 0x0000000000067941 */ /* 0x01cfea0003800200 */
.L_x_146:
[----:B------:R-:W-:-:S05]  /*2c80*/  VIADD R26, R26, 0x1 ;  /* 0x000000011a1a7836 */ /* 0x000fca0000000000 */
[----:B------:R-:W-:-:S13]  /*2c90*/  ISETP.GE.AND P0, PT, R26, R27, PT ;  /* 0x0000001b1a00720c */ /* 0x000fda0003f06270 */
[----:B------:R-:W-:Y:S05]  /*2ca0*/  @!P0 BRA `(.L_x_150) ;  /* 0xfffffffc00448947 */ /* 0x000fea000383ffff */
[----:B-1234-:R-:W-:Y:S05]  /*2cb0*/  BSYNC.RECONVERGENT B7 ;  /* 0x0000000000077941 */ /* 0x01efea0003800200 */
.L_x_145:
[----:B------:R-:W-:-:S05]  /*2cc0*/  VIADD R37, R37, 0x1 ;  /* 0x0000000125257836 */ /* 0x000fca0000000000 */
[----:B------:R-:W-:-:S13]  /*2cd0*/  ISETP.GE.AND P0, PT, R37, R28, PT ;  /* 0x0000001c2500720c */ /* 0x000fda0003f06270 */
[----:B------:R-:W-:Y:S05]  /*2ce0*/  @!P0 BRA `(.L_x_151) ;  /* 0xfffffffc00208947 */ /* 0x000fea000383ffff */
[----:B------:R-:W-:Y:S05]  /*2cf0*/  BSYNC.RECONVERGENT B8 ;  /* 0x0000000000087941 */ /* 0x000fea0003800200 */
.L_x_144:
[----:B------:R-:W-:Y:S01]  /*2d00*/  PRMT R25, RZ, 0x7610, R25 ;  /* 0x00007610ff197816 */ /* 0x000fe20000000019 */
[----:B------:R-:W-:Y:S01]  /*2d10*/  IMAD.U32 R26, RZ, RZ, UR46 ;  /* 0x0000002eff1a7e24 */ /* 0x000fe2000f8e00ff */
[----:B------:R-:W-:Y:S01]  /*2d20*/  PRMT R4, RZ, 0x7610, R4 ;  /* 0x00007610ff047816 */ /* 0x000fe20000000004 */
[----:B------:R-:W-:Y:S06]  /*2d30*/  BRA `(.L_x_143) ;  /* 0x0000000400347947 */ /* 0x000fec0003800000 */
.L_x_131:
[----:B------:R-:W-:Y:S01]  /*2d40*/  HFMA2 R35, -RZ, RZ, 0, 0 ;  /* 0x00000000ff237431 */ /* 0x000fe200000001ff */
[----:B------:R-:W-:Y:S01]  /*2d50*/  BSSY.RECONVERGENT B8, `(.L_x_152) ;  /* 0x000004a000087945 */ /* 0x000fe20003800200 */
[----:B------:R-:W-:Y:S01]  /*2d60*/  PRMT R25, RZ, 0x7610, R25 ;  /* 0x00007610ff197816 */ /* 0x000fe20000000019 */
[----:B------:R-:W-:Y:S02]  /*2d70*/  IMAD.MOV.U32 R37, RZ, RZ, R31 ;  /* 0x000000ffff257224 */ /* 0x000fe400078e001f */
[----:B------:R-:W-:-:S07]  /*2d80*/  IMAD.U32 R26, RZ, RZ, UR46 ;  /* 0x0000002eff1a7e24 */ /* 0x000fce000f8e00ff */
.L_x_161:
[C---:B------:R-:W-:Y:S01]  /*2d90*/  IMAD R41, R37.reuse, UR45, RZ ;  /* 0x0000002d25297c24 */ /* 0x040fe2000f8e02ff */
[----:B------:R-:W-:Y:S01]  /*2da0*/  BSSY.RECONVERGENT B7, `(.L_x_153) ;  /* 0x0000041000077945 */ /* 0x000fe20003800200 */
[----:B------:R-:W-:Y:S02]  /*2db0*/  IMAD.IADD R39, R37, 0x1, -R29 ;  /* 0x0000000125277824 */ /* 0x000fe400078e0a1d */
[----:B------:R-:W-:Y:S01]  /*2dc0*/  IMAD.MOV.U32 R40, RZ, RZ, R30 ;  /* 0x000000ffff287224 */ /* 0x000fe200078e001e */
[----:B------:R-:W-:-:S04]  /*2dd0*/  IADD3 R38, P0, PT, R41, R46, RZ ;  /* 0x0000002e29267210 */ /* 0x000fc80007f1e0ff */
[----:B------:R-:W-:-:S09]  /*2de0*/  LEA.HI.X.SX32 R41, R41, R24, 0x1, P0 ;  /* 0x0000001829297211 */ /* 0x000fd200000f0eff */
.L_x_160:
[----:B------:R-:W0:Y:S02]  /*2df0*/  S2UR UR4, SR_CTAID.Z ;  /* 0x00000000000479c3 */ /* 0x000e240000002700 */
[----:B0-----:R-:W-:-:S09]  /*2e00*/  UISETP.GE.U32.AND UP0, UPT, UR4, UR43, UPT ;  /* 0x0000002b0400728c */ /* 0x001fd2000bf06070 */
[----:B------:R-:W-:Y:S05]  /*2e10*/  BRA.U UP0, `(.L_x_154) ;  /* 0x0000000100d87547 */ /* 0x000fea000b800000 */
[----:B--2---:R-:W-:Y:S01]  /*2e20*/  ISETP.GE.AND P0, PT, R37, UR48, PT ;  /* 0x0000003025007c0c */ /* 0x004fe2000bf06270 */
        /* <DEDUP_REMOVED lines=17> */
[----:B------:R-:W2:Y:S01]  /*2f40*/  LDCU.64 UR4, c[0x4][0x8] ;  /* 0x01000100ff0477ac */ /* 0x000ea20008000a00 */
[----:B------:R-:W-:Y:S02]  /*2f50*/  IMAD.U32 R6, RZ, RZ, UR56 ;  /* 0x00000038ff067e24 */ /* 0x000fe4000f8e00ff */
[----:B------:R-:W-:Y:S01]  /*2f60*/  IMAD.U32 R7, RZ, RZ, UR47 ;  /* 0x0000002fff077e24 */ /* 0x000fe2000f8e00ff */
[----:B------:R-:W0:Y:S01]  /*2f70*/  LDC.64 R8, c[0x4][R8] ;  /* 0x0100000008087b82 */ /* 0x000e220000000a00 */
[----:B--2---:R-:W-:Y:S01]  /*2f80*/  IMAD.U32 R4, RZ, RZ, UR4 ;  /* 0x00000004ff047e24 */ /* 0x004fe2000f8e00ff */
[----:B------:R-:W-:-:S07]  /*2f90*/  MOV R5, UR5 ;  /* 0x0000000500057c02 */ /* 0x000fce0008000f00 */
[----:B------:R-:W-:-:S07]  /*2fa0*/  LEPC R20, `(.L_x_157) ;  /* 0x000000001014794e */ /* 0x000fce0000000000 */
[----:B01-34-:R-:W-:Y:S05]  /*2fb0*/  CALL.ABS.NOINC R8 ;  /* 0x0000000008007343 */ /* 0x01bfea0003c00000 */
.L_x_157:
[----:B------:R-:W-:Y:S05]  /*2fc0*/  BRA `(.L_x_155) ;  /* 0x0000000000687947 */ /* 0x000fea0003800000 */
.L_x_156:
        /* <DEDUP_REMOVED lines=8> */
[----:B------:R-:W0:Y:S01]  /*3050*/  LDC.64 R8, c[0x4][R8] ;  /* 0x0100000008087b82 */ /* 0x000e220000000a00 */
[----:B--2---:R-:W-:Y:S02]  /*3060*/  IMAD.U32 R4, RZ, RZ, UR4 ;  /* 0x00000004ff047e24 */ /* 0x004fe4000f8e00ff */
[----:B------:R-:W-:-:S07]  /*3070*/  IMAD.U32 R5, RZ, RZ, UR5 ;  /* 0x00000005ff057e24 */ /* 0x000fce000f8e00ff */
[----:B------:R-:W-:-:S07]  /*3080*/  LEPC R20, `(.L_x_159) ;  /* 0x000000001014794e */ /* 0x000fce0000000000 */
[----:B01-34-:R-:W-:Y:S05]  /*3090*/  CALL.ABS.NOINC R8 ;  /* 0x0000000008007343 */ /* 0x01bfea0003c00000 */
.L_x_159:
[----:B------:R-:W-:Y:S05]  /*30a0*/  BRA `(.L_x_155) ;  /* 0x0000000000307947 */ /* 0x000fea0003800000 */
.L_x_158:
[----:B----4-:R-:W-:-:S04]  /*30b0*/  IADD3 R4, P0, PT, R10, UR54, RZ ;  /* 0x000000360a047c10 */ /* 0x010fc8000ff1e0ff */
[----:B------:R-:W-:-:S05]  /*30c0*/  IADD3.X R5, PT, PT, R11, UR55, RZ, P0, !PT ;  /* 0x000000370b057c10 */ /* 0x000fca00087fe4ff */
[----:B------:R-:W2:Y:S02]  /*30d0*/  LDG.E.U8.CONSTANT R4, desc[UR38][R4.64] ;  /* 0x0000002604047981 */ /* 0x000ea4000c1e9100 */
[----:B--2---:R-:W-:-:S04]  /*30e0*/  ISETP.NE.AND P1, PT, R4, RZ, PT ;  /* 0x000000ff0400720c */ /* 0x004fc80003f25270 */
[----:B------:R-:W-:-:S09]  /*30f0*/  FSETP.LT.AND P2, PT, R26, UR46, P1 ;  /* 0x0000002e1a007c0b */ /* 0x000fd20008f41000 */
[----:B------:R-:W0:Y:S01]  /*3100*/  @P1 LDC R0, c[0x0][0x3a8] ;  /* 0x0000ea00ff001b82 */ /* 0x000e220000000800 */
[----:B------:R-:W-:-:S04]  /*3110*/  @P1 FSETP.LT.AND P0, PT, R26, UR46, PT ;  /* 0x0000002e1a001c0b */ /* 0x000fc8000bf01000 */
[----:B------:R-:W-:-:S04]  /*3120*/  @P1 SEL R3, R4, R25, P0 ;  /* 0x0000001904031207 */ /* 0x000fc80000000000 */
[----:B------:R-:W-:Y:S01]  /*3130*/  @P1 PRMT R25, R3, 0x7610, R25 ;  /* 0x0000761003191816 */ /* 0x000fe20000000019 */
[----:B0-----:R-:W-:Y:S01]  /*3140*/  @P2 IMAD R35, R39, R0, R40 ;  /* 0x0000000027232224 */ /* 0x001fe200078e0228 */
[----:B------:R-:W-:-:S05]  /*3150*/  @P1 FSEL R0, R26, UR46, !P0 ;  /* 0x0000002e1a001c08 */ /* 0x000fca000c000000 */
[----:B------:R-:W-:-:S07]  /*3160*/  @P1 IMAD.MOV.U32 R26, RZ, RZ, R0 ;  /* 0x000000ffff1a1224 */ /* 0x000fce00078e0000 */
.L_x_155:
[----:B-1-34-:R-:W-:Y:S05]  /*3170*/  BSYNC.RECONVERGENT B6 ;  /* 0x0000000000067941 */ /* 0x01afea0003800200 */
.L_x_154:
[----:B------:R-:W-:-:S04]  /*3180*/  IADD3 R40, PT, PT, R40, 0x1, RZ ;  /* 0x0000000128287810 */ /* 0x000fc80007ffe0ff */
[----:B------:R-:W-:-:S13]  /*3190*/  ISETP.GE.AND P0, PT, R40, R27, PT ;  /* 0x0000001b2800720c */ /* 0x000fda0003f06270 */
[----:B------:R-:W-:Y:S05]  /*31a0*/  @!P0 BRA `(.L_x_160) ;  /* 0xfffffffc00108947 */ /* 0x000fea000383ffff */
[----:B-1234-:R-:W-:Y:S05]  /*31b0*/  BSYNC.RECONVERGENT B7 ;  /* 0x0000000000077941 */ /* 0x01efea0003800200 */
.L_x_153:
[----:B------:R-:W-:-:S05]  /*31c0*/  VIADD R37, R37, 0x1 ;  /* 0x0000000125257836 */ /* 0x000fca0000000000 */
[----:B------:R-:W-:-:S13]  /*31d0*/  ISETP.GE.AND P0, PT, R37, R28, PT ;  /* 0x0000001c2500720c */ /* 0x000fda0003f06270 */
[----:B------:R-:W-:Y:S05]  /*31e0*/  @!P0 BRA `(.L_x_161) ;  /* 0xfffffff800e88947 */ /* 0x000fea000383ffff */
[----:B------:R-:W-:Y:S05]  /*31f0*/  BSYNC.RECONVERGENT B8 ;  /* 0x0000000000087941 */ /* 0x000fea0003800200 */
.L_x_152:
[----:B------:R-:W-:-:S07]  /*3200*/  PRMT R4, R35, 0x7610, R4 ;  /* 0x0000761023047816 */ /* 0x000fce0000000004 */
.L_x_143:
[----:B------:R-:W0:Y:S01]  /*3210*/  LDCU UR4, c[0x0][0x380] ;  /* 0x00007000ff0477ac */ /* 0x000e220008000800 */
[----:B------:R-:W-:Y:S01]  /*3220*/  R2UR UR6, R34 ;  /* 0x00000000220672ca */ /* 0x000fe200000e0000 */
[----:B------:R-:W-:Y:S01]  /*3230*/  IMAD R0, R17, R22, RZ ;  /* 0x0000001611007224 */ /* 0x000fe200078e02ff */
[----:B------:R-:W-:Y:S01]  /*3240*/  BSSY.RECONVERGENT B6, `(.L_x_162) ;  /* 0x000003a000067945 */ /* 0x000fe20003800200 */
[----:B------:R-:W1:Y:S01]  /*3250*/  LDCU UR5, c[0x0][0x384] ;  /* 0x00007080ff0577ac */ /* 0x000e620008000800 */
[----:B------:R-:W-:Y:S02]  /*3260*/  IMAD R18, R19, R18, RZ ;  /* 0x0000001213127224 */ /* 0x000fe400078e02ff */
[----:B------:R-:W-:Y:S02]  /*3270*/  IMAD R23, R23, R0, RZ ;  /* 0x0000000017177224 */ /* 0x000fe400078e02ff */
[----:B------:R-:W-:Y:S02]  /*3280*/  IMAD.MOV.U32 R37, RZ, RZ, RZ ;  /* 0x000000ffff257224 */ /* 0x000fe400078e00ff */
[----:B------:R-:W-:Y:S01]  /*3290*/  IMAD.WIDE.U32 R8, R23, R44, R36 ;  /* 0x0000002c17087225 */ /* 0x000fe200078e0024 */
[----:B------:R-:W-:-:S03]  /*32a0*/  SHF.R.S32.HI R23, RZ, 0x1f, R23 ;  /* 0x0000001fff177819 */ /* 0x000fc60000011417 */
[----:B0-----:R-:W-:Y:S02]  /*32b0*/  IMAD R3, R17, UR4, RZ ;  /* 0x0000000411037c24 */ /* 0x001fe4000f8e02ff */
[----:B------:R-:W-:Y:S02]  /*32c0*/  IMAD R23, R44, R23, R9 ;  /* 0x000000172c177224 */ /* 0x000fe400078e0209 */
[----:B------:R-:W-:Y:S01]  /*32d0*/  IMAD R3, R3, R22, RZ ;  /* 0x0000001603037224 */ /* 0x000fe200078e02ff */
[----:B-1----:R-:W-:-:S03]  /*32e0*/  UIMAD UR4, UR6, UR5, URZ ;  /* 0x00000005060472a4 */ /* 0x002fc6000f8e02ff */
[----:B------:R-:W-:-:S04]  /*32f0*/  IMAD R3, R18, R3, RZ ;  /* 0x0000000312037224 */ /* 0x000fc800078e02ff */
[----:B------:R-:W-:-:S04]  /*3300*/  IMAD.WIDE.U32 R10, R3, UR5, RZ ;  /* 0x00000005030a7c25 */ /* 0x000fc8000f8e00ff */
[----:B------:R-:W-:Y:S01]  /*3310*/  VIADD R0, R11, UR4 ;  /* 0x000000040b007c36 */ /* 0x000fe20008000000 */
[----:B------:R-:W-:-:S04]  /*3320*/  ISETP.GE.U32.AND P0, PT, R8, R10, PT ;  /* 0x0000000a0800720c */ /* 0x000fc80003f06070 */
[----:B------:R-:W-:-:S13]  /*3330*/  ISETP.GE.AND.EX P0, PT, R23, R0, PT, P0 ;  /* 0x000000001700720c */ /* 0x000fda0003f06300 */
[----:B------:R-:W-:Y:S05]  /*3340*/  @!P0 BRA `(.L_x_163) ;  /* 0x0000000000708947 */ /* 0x000fea0003800000 */
[----:B------:R-:W-:Y:S01]  /*3350*/  IMAD.MOV.U32 R9, RZ, RZ, R23 ;  /* 0x000000ffff097224 */ /* 0x000fe200078e0017 */
[----:B------:R-:W-:Y:S01]  /*3360*/  MOV R17, 0x0 ;  /* 0x0000000000117802 */ /* 0x000fe20000000f00 */
[----:B------:R-:W-:Y:S01]  /*3370*/  IMAD.MOV.U32 R11, RZ, RZ, R0 ;  /* 0x000000ffff0b7224 */ /* 0x000fe200078e0000 */
[----:B------:R-:W0:Y:S01]  /*3380*/  LDCU.64 UR4, c[0x4][0x40] ;  /* 0x01000800ff0477ac */ /* 0x000e220008000a00 */
[----:B------:R-:W-:Y:S01]  /*3390*/  MOV R6, UR56 ;  /* 0x0000003800067c02 */ /* 0x000fe20008000f00 */
[----:B------:R1:W-:Y:S01]  /*33a0*/  STL.64 [R1], R8 ;  /* 0x0000000801007387 */ /* 0x0003e20000100a00 */
[----:B------:R1:W2:Y:S01]  /*33b0*/  LDC.64 R12, c[0x4][R17] ;  /* 0x01000000110c7b82 */ /* 0x0002a20000000a00 */
[----:B------:R-:W-:Y:S02]  /*33c0*/  IMAD.U32 R7, RZ, RZ, UR47 ;  /* 0x0000002fff077e24 */ /* 0x000fe4000f8e00ff */
[----:B------:R1:W-:Y:S01]  /*33d0*/  STL.64 [R1+0x8], R10 ;  /* 0x0000080a01007387 */ /* 0x0003e20000100a00 */
[----:B0-----:R-:W-:-:S02]  /*33e0*/  IMAD.U32 R4, RZ, RZ, UR4 ;  /* 0x00000004ff047e24 */ /* 0x001fc4000f8e00ff */
[----:B-1----:R-:W-:-:S07]  /*33f0*/  IMAD.U32 R5, RZ, RZ, UR5 ;  /* 0x00000005ff057e24 */ /* 0x002fce000f8e00ff */
[----:B------:R-:W-:-:S07]  /*3400*/  LEPC R20, `(.L_x_164) ;  /* 0x000000001014794e */ /* 0x000fce0000000000 */
[----:B--2---:R-:W-:Y:S05]  /*3410*/  CALL.ABS.NOINC R12 ;  /* 0x000000000c007343 */ /* 0x004fea0003c00000 */
.L_x_164:
[----:B------:R-:W0:Y:S01]  /*3420*/  LDC.64 R8, c[0x0][0x380] ;  /* 0x0000e000ff087b82 */ /* 0x000e220000000a00 */
[----:B------:R-:W1:Y:S01]  /*3430*/  LDCU.64 UR4, c[0x4][0x48] ;  /* 0x01000900ff0477ac */ /* 0x000e620008000a00 */
[----:B------:R-:W-:Y:S02]  /*3440*/  IMAD.U32 R6, RZ, RZ, UR56 ;  /* 0x00000038ff067e24 */ /* 0x000fe4000f8e00ff */
[----:B------:R-:W-:-:S04]  /*3450*/  IMAD.U32 R7, RZ, RZ, UR47 ;  /* 0x0000002fff077e24 */ /* 0x000fc8000f8e00ff */
[----:B------:R-:W2:Y:S08]  /*3460*/  LDC.64 R10, c[0x0][0x388] ;  /* 0x0000e200ff0a7b82 */ /* 0x000eb00000000a00 */
[----:B------:R-:W3:Y:S01]  /*3470*/  LDC.64 R12, c[0x0][0x3a0] ;  /* 0x0000e800ff0c7b82 */ /* 0x000ee20000000a00 */
[----:B-1----:R-:W-:Y:S02]  /*3480*/  IMAD.U32 R4, RZ, RZ, UR4 ;  /* 0x00000004ff047e24 */ /* 0x002fe4000f8e00ff */
[----:B------:R-:W-:Y:S01]  /*3490*/  IMAD.U32 R5, RZ, RZ, UR5 ;  /* 0x00000005ff057e24 */ /* 0x000fe2000f8e00ff */
[----:B0-----:R0:W-:Y:S04]  /*34a0*/  STL.64 [R1], R8 ;  /* 0x0000000801007387 */ /* 0x0011e80000100a00 */
[----:B------:R0:W1:Y:S01]  /*34b0*/  LDC.64 R14, c[0x4][R17] ;  /* 0x01000000110e7b82 */ /* 0x0000620000000a00 */
[----:B--2---:R0:W-:Y:S04]  /*34c0*/  STL.64 [R1+0x8], R10 ;  /* 0x0000080a01007387 */ /* 0x0041e80000100a00 */
[----:B---3--:R0:W-:Y:S02]  /*34d0*/  STL.64 [R1+0x10], R12 ;  /* 0x0000100c01007387 */ /* 0x0081e40000100a00 */
[----:B------:R-:W-:-:S07]  /*34e0*/  LEPC R20, `(.L_x_165) ;  /* 0x000000001014794e */ /* 0x000fce0000000000 */
[----:B01----:R-:W-:Y:S05]  /*34f0*/  CALL.ABS.NOINC R14 ;  /* 0x000000000e007343 */ /* 0x003fea0003c00000 */
.L_x_165:
[----:B------:R-:W-:Y:S05]  /*3500*/  BRA `(.L_x_166) ;  /* 0x0000000000347947 */ /* 0x000fea0003800000 */
.L_x_163:
[----:B------:R-:W0:Y:S01]  /*3510*/  LDCU UR4, c[0x0][0x3e0] ;  /* 0x00007c00ff0477ac */ /* 0x000e220008000800 */
[----:B------:R-:W-:-:S04]  /*3520*/  LOP3.LUT R0, R25, 0xffff, RZ, 0xc0, !PT ;  /* 0x0000ffff19007812 */ /* 0x000fc800078ec0ff */
[----:B------:R-:W-:-:S05]  /*3530*/  PRMT R0, R0, 0x8880, RZ ;  /* 0x0000888000007816 */ /* 0x000fca00000000ff */
[----:B------:R-:W-:Y:S01]  /*3540*/  IMAD.IADD R33, R33, 0x1, R0 ;  /* 0x0000000121217824 */ /* 0x000fe200078e0200 */
[----:B0-----:R-:W-:Y:S02]  /*3550*/  ISETP.NE.AND P1, PT, RZ, UR4, PT ;  /* 0x00000004ff007c0c */ /* 0x001fe4000bf25270 */
[----:B------:R-:W-:-:S11]  /*3560*/  ISETP.NE.AND P2, PT, RZ, UR4, PT ;  /* 0x00000004ff007c0c */ /* 0x000fd6000bf45270 */
[----:B------:R-:W0:Y:S02]  /*3570*/  @!P1 LDC.64 R6, c[0x0][0x3d0] ;  /* 0x0000f400ff069b82 */ /* 0x000e240000000a00 */
[----:B0-----:R-:W-:-:S05]  /*3580*/  @!P1 IADD3 R8, P0, PT, R8, R6, RZ ;  /* 0x0000000608089210 */ /* 0x001fca0007f1e0ff */
[----:B------:R-:W-:Y:S01]  /*3590*/  @!P1 IMAD.X R9, R23, 0x1, R7, P0 ;  /* 0x0000000117099824 */ /* 0x000fe200000e0607 */
[----:B------:R-:W-:-:S04]  /*35a0*/  LOP3.LUT P0, RZ, R25, 0xff, RZ, 0xc0, !PT ;  /* 0x000000ff19ff7812 */ /* 0x000fc8000780c0ff */
[----:B------:R0:W-:Y:S01]  /*35b0*/  @!P1 STG.E.U8 desc[UR38][R8.64], R4 ;  /* 0x0000000408009986 */ /* 0x0001e2000c101126 */
[----:B------:R-:W-:-:S05]  /*35c0*/  @!P2 FSEL R26, R26, RZ, P0 ;  /* 0x000000ff1a1aa208 */ /* 0x000fca0000000000 */
[----:B------:R-:W-:-:S07]  /*35d0*/  FADD R2, R2, R26 ;  /* 0x0000001a02027221 */ /* 0x000fce0000000000 */
.L_x_166:
[----:B------:R-:W-:Y:S05]  /*35e0*/  BSYNC.RECONVERGENT B6 ;  /* 0x0000000000067941 */ /* 0x000fea0003800200 */
.L_x_162:
[----:B------:R-:W1:Y:S01]  /*35f0*/  LDCU UR4, c[0x0][0x384] ;  /* 0x00007080ff0477ac */ /* 0x000e620008000800 */
[----:B------:R-:W-:-:S04]  /*3600*/  IADD3 R44, PT, PT, R44, 0x1, RZ ;  /* 0x000000012c2c7810 */ /* 0x000fc80007ffe0ff */
[----:B-1----:R-:W-:-:S13]  /*3610*/  ISETP.NE.AND P0, PT, R44, UR4, PT ;  /* 0x000000042c007c0c */ /* 0x002fda000bf05270 */
[----:B------:R-:W-:Y:S05]  /*3620*/  @P0 BRA `(.L_x_167) ;  /* 0xffffffec006c0947 */ /* 0x000fea000383ffff */
[----:B------:R-:W-:Y:S05]  /*3630*/  BSYNC.RECONVERGENT B9 ;  /* 0x0000000000097941 */ /* 0x000fea0003800200 */
.L_x_130:
[----:B------:R-:W-:Y:S05]  /*3640*/  BRA `(.L_x_92) ;  /* 0x0000003800d87947 */ /* 0x000fea0003800000 */
.L_x_94:
[----:B------:R-:W0:Y:S01]  /*3650*/  LDCU.64 UR4, c[0x0][0x3c0] ;  /* 0x00007800ff0477ac */ /* 0x000e220008000a00 */
[----:B------:R-:W-:Y:S01]  /*3660*/  HFMA2 R22, -RZ, RZ, 0, 0 ;  /* 0x00000000ff167431 */ /* 0x000fe200000001ff */
[----:B------:R-:W-:Y:S01]  /*3670*/  BSSY.RECONVERGENT B9, `(.L_x_168) ;  /* 0x00001d4000097945 */ /* 0x000fe20003800200 */
[----:B------:R-:W-:Y:S01]  /*3680*/  IMAD.MOV.U32 R2, RZ, RZ, RZ ;  /* 0x000000ffff027224 */ /* 0x000fe200078e00ff */
[----:B------:R-:W1:Y:S01]  /*3690*/  LDCU.64 UR48, c[0x0][0x398] ;  /* 0x00007300ff3077ac */ /* 0x000e620008000a00 */
[----:B------:R-:W-:Y:S01]  /*36a0*/  IMAD.MOV.U32 R33, RZ, RZ, RZ ;  /* 0x000000ffff217224 */ /* 0x000fe200078e00ff */
[----:B------:R-:W2:Y:S01]  /*36b0*/  LDCU.64 UR50, c[0x0][0x398] ;  /* 0x00007300ff3277ac */ /* 0x000ea20008000a00 */
[----:B------:R-:W3:Y:S01]  /*36c0*/  LDCU.64 UR52, c[0x0][0x398] ;  /* 0x00007300ff3477ac */ /* 0x000ee20008000a00 */
[----:B------:R-:W4:Y:S01]  /*36d0*/  LDCU.64 UR62, c[0x0][0x3c0] ;  /* 0x00007800ff3e77ac */ /* 0x000f220008000a00 */
[----:B0-----:R-:W-:Y:S02]  /*36e0*/  IMAD.U32 R26, RZ, RZ, UR4 ;  /* 0x00000004ff1a7e24 */ /* 0x001fe4000f8e00ff */
[----:B------:R-:W-:Y:S01]  /*36f0*/  IMAD.U32 R25, RZ, RZ, UR5 ;  /* 0x00000005ff197e24 */ /* 0x000fe2000f8e00ff */
[----:B------:R-:W0:Y:S01]  /*3700*/  LDCU.64 UR4, c[0x0][0x3b0] ;  /* 0x00007600ff0477ac */ /* 0x000e220008000a00 */
[----:B------:R-:W1:Y:S01]  /*3710*/  LDCU.64 UR58, c[0x0][0x3c0] ;  /* 0x00007800ff3a77ac */ /* 0x000e620008000a00 */
[----:B------:R-:W1:Y:S01]  /*3720*/  LDCU.64 UR54, c[0x0][0x3b0] ;  /* 0x00007600ff3677ac */ /* 0x000e620008000a00 */
[----:B------:R-:W1:Y:S01]  /*3730*/  LDCU.64 UR60, c[0x0][0x390] ;  /* 0x00007200ff3c77ac */ /* 0x000e620008000a00 */
[----:B0-----:R-:W-:-:S02]  /*3740*/  IMAD.U32 R24, RZ, RZ, UR4 ;  /* 0x00000004ff187e24 */ /* 0x001fc4000f8e00ff */
[----:B------:R-:W-:Y:S01]  /*3750*/  IMAD.U32 R23, RZ, RZ, UR5 ;  /* 0x00000005ff177e24 */ /* 0x000fe2000f8e00ff */
[----:B------:R-:W-:Y:S02]  /*3760*/  UIMAD.WIDE.U32 UR4, UR7, UR6, URZ ;  /* 0x00000006070472a5 */ /* 0x000fe4000f8e00ff */
[----:B------:R-:W-:-:S04]  /*3770*/  UIMAD UR6, UR57, UR6, URZ ;  /* 0x00000006390672a4 */ /* 0x000fc8000f8e02ff */
[----:B------:R-:W-:Y:S02]  /*3780*/  IMAD.U32 R41, RZ, RZ, UR5 ;  /* 0x00000005ff297e24 */ /* 0x000fe4000f8e00ff */
[----:B------:R-:W-:Y:S02]  /*3790*/  IMAD.U32 R40, RZ, RZ, UR4 ;  /* 0x00000004ff287e24 */ /* 0x000fe4000f8e00ff */
[----:B-1234-:R-:W-:-:S07]  /*37a0*/  VIADD R19, R41, UR6 ;  /* 0x0000000629137c36 */ /* 0x01efce0008000000 */
.L_x_208:
[----:B0-----:R-:W0:Y:S02]  /*37b0*/  LDCU UR4, c[0x0][0x3e0] ;  /* 0x00007c00ff0477ac */ /* 0x001e240008000800 */
[----:B0-----:R-:W-:-:S04]  /*37c0*/  ISETP.NE.AND P0, PT, RZ, UR4, PT ;  /* 0x00000004ff007c0c */ /* 0x001fc8000bf05270 */
[----:B------:R-:W-:-:S09]  /*37d0*/  P2R R35, PR, RZ, 0x1 ;  /* 0x00000001ff237803 */ /* 0x000fd20000000000 */
[----:B------:R-:W-:Y:S05]  /*37e0*/  @!P0 BRA `(.L_x_169) ;  /* 0x0000000c00c88947 */ /* 0x000fea0003800000 */
[----:B------:R-:W-:Y:S01]  /*37f0*/  UISETP.NE.AND UP0, UPT, UR4, 0x1, UPT ;  /* 0x000000010400788c */ /* 0x000fe2000bf05270 */
[----:B------:R-:W-:-:S08]  /*3800*/  IMAD.MOV.U32 R17, RZ, RZ, R31 ;  /* 0x000000ffff117224 */ /* 0x000fd000078e001f */
[----:B------:R-:W-:Y:S05]  /*3810*/  BRA.U UP0, `(.L_x_170) ;  /* 0x0000000900247547 */ /* 0x000fea000b800000 */
[----:B------:R-:W-:Y:S01]  /*3820*/  BSSY.RECONVERGENT B8, `(.L_x_171) ;  /* 0x0000086000087945 */ /* 0x000fe20003800200 */
[----:B------:R-:W-:Y:S01]  /*3830*/  PRMT R18, RZ, 0x7610, R18 ;  /* 0x00007610ff127816 */ /* 0x000fe20000000012 */
[----:B------:R-:W-:Y:S02]  /*3840*/  IMAD.MOV.U32 R37, RZ, RZ, R31 ;  /* 0x000000ffff257224 */ /* 0x000fe400078e001f */
[----:B------:R-:W-:-:S07]  /*3850*/  IMAD.U32 R17, RZ, RZ, UR46 ;  /* 0x0000002eff117e24 */ /* 0x000fce000f8e00ff */
.L_x_181:
[----:B------:R-:W-:Y:S01]  /*3860*/  BSSY.RECONVERGENT B7, `(.L_x_172) ;  /* 0x000007e000077945 */ /* 0x000fe20003800200 */
[----:B------:R-:W-:-:S07]  /*3870*/  IMAD.MOV.U32 R44, RZ, RZ, R30 ;  /* 0x000000ffff2c7224 */ /* 0x000fce00078e001e */
.L_x_180:
        /* <DEDUP_REMOVED lines=9> */
[----:B------:R-:W-:Y:S01]  /*3910*/  R2UR UR4, R32 ;  /* 0x00000000200472ca */ /* 0x000fe200000e0000 */
[----:B------:R-:W-:Y:S01]  /*3920*/  IMAD.SHL.U32 R11, R44, 0x2, RZ ;  /* 0x000000022c0b7824 */ /* 0x000fe200078e00ff */
[----:B------:R-:W-:Y:S01]  /*3930*/  MOV R4, UR36 ;  /* 0x0000002400047c02 */ /* 0x000fe20008000f00 */
[----:B------:R-:W-:Y:S02]  /*3940*/  IMAD R3, R37, UR45, RZ ;  /* 0x0000002d25037c24 */ /* 0x000fe4000f8e02ff */
[----:B------:R-:W-:Y:S01]  /*3950*/  IMAD.U32 R5, RZ, RZ, UR37 ;  /* 0x00000025ff057e24 */ /* 0x000fe2000f8e00ff */
[----:B------:R-:W-:Y:S01]  /*3960*/  SHF.R.S32.HI R0, RZ, 0x1f, R11 ;  /* 0x0000001fff007819 */ /* 0x000fe2000001140b */
[----:B------:R-:W-:-:S06]  /*3970*/  IMAD.MOV.U32 R6, RZ, RZ, R4 ;  /* 0x000000ffff067224 */ /* 0x000fcc00078e0004 */
[----:B------:R-:W-:Y:S01]  /*3980*/  IMAD.U32 R7, RZ, RZ, UR4 ;  /* 0x00000004ff077e24 */ /* 0x000fe2000f8e00ff */
[----:B------:R-:W-:Y:S02]  /*3990*/  USHF.R.S32.HI UR4, URZ, 0x1f, UR42 ;  /* 0x0000001fff047899 */ /* 0x000fe4000801142a */
[----:B------:R-:W-:-:S03]  /*39a0*/  IMAD.WIDE.U32 R6, R22, UR42, R6 ;  /* 0x0000002a16067c25 */ /* 0x000fc6000f8e0006 */
[----:B------:R-:W-:Y:S01]  /*39b0*/  IADD3 R10, P0, P2, R11, R6, R3 ;  /* 0x000000060b0a7210 */ /* 0x000fe20007a1e003 */
[----:B------:R-:W-:Y:S01]  /*39c0*/  IMAD R6, R22, UR4, R7 ;  /* 0x0000000416067c24 */ /* 0x000fe2000f8e0207 */
[----:B------:R-:W-:Y:S01]  /*39d0*/  SHF.R.S32.HI R3, RZ, 0x1f, R3 ;  /* 0x0000001fff037819 */ /* 0x000fe20000011403 */
[----:B------:R-:W-:Y:S01]  /*39e0*/  USHF.L.U32 UR4, UR44, 0x1, URZ ;  /* 0x000000012c047899 */ /* 0x000fe200080006ff */
[----:B------:R-:W-:Y:S02]  /*39f0*/  IADD3 R4, P1, PT, R10, 0x1, RZ ;  /* 0x000000010a047810 */ /* 0x000fe40007f3e0ff */
[----:B------:R-:W-:-:S03]  /*3a00*/  IADD3.X R11, PT, PT, R0, R6, R3, P0, P2 ;  /* 0x00000006000b7210 */ /* 0x000fc600007e4403 */
[----:B------:R-:W-:Y:S02]  /*3a10*/  ISETP.GE.U32.AND P0, PT, R4, UR4, PT ;  /* 0x0000000404007c0c */ /* 0x000fe4000bf06070 */
[----:B------:R-:W-:Y:S01]  /*3a20*/  IMAD.X R0, RZ, RZ, R11, P1 ;  /* 0x000000ffff007224 */ /* 0x000fe200008e060b */
[----:B------:R-:W-:-:S04]  /*3a30*/  LEA.HI R12, P1, R11, R10, RZ, 0x1 ;  /* 0x0000000a0b0c7211 */ /* 0x000fc800078308ff */
[----:B------:R-:W-:Y:S01]  /*3a40*/  ISETP.GE.AND.EX P0, PT, R0, UR40, PT, P0 ;  /* 0x0000002800007c0c */ /* 0x000fe2000bf06300 */
[----:B------:R-:W-:-:S05]  /*3a50*/  IMAD.X R3, RZ, RZ, R11, P1 ;  /* 0x000000ffff037224 */ /* 0x000fca00008e060b */
[--C-:B------:R-:W-:Y:S02]  /*3a60*/  SHF.R.S64 R12, R12, 0x1, R3.reuse ;  /* 0x000000010c0c7819 */ /* 0x100fe40000001003 */
[----:B------:R-:W-:-:S05]  /*3a70*/  SHF.R.S32.HI R13, RZ, 0x1, R3 ;  /* 0x00000001ff0d7819 */ /* 0x000fca0000011403 */
[----:B------:R-:W-:Y:S05]  /*3a80*/  @!P0 BRA `(.L_x_175) ;  /* 0x00000000002c8947 */ /* 0x000fea0003800000 */
[----:B------:R-:W-:Y:S01]  /*3a90*/  MOV R8, 0x0 ;  /* 0x0000000000087802 */ /* 0x000fe20000000f00 */
[----:B------:R0:W-:Y:S01]  /*3aa0*/  STL.64 [R1], R10 ;  /* 0x0000000a01007387 */ /* 0x0001e20000100a00 */
[----:B------:R-:W1:Y:S01]  /*3ab0*/  LDCU.64 UR4, c[0x4][0x8] ;  /* 0x01000100ff0477ac */ /* 0x000e620008000a00 */
[----:B------:R-:W-:Y:S01]  /*3ac0*/  MOV R6, UR56 ;  /* 0x0000003800067c02 */ /* 0x000fe20008000f00 */
[----:B------:R-:W-:Y:S02]  /*3ad0*/  IMAD.U32 R7, RZ, RZ, UR47 ;  /* 0x0000002fff077e24 */ /* 0x000fe4000f8e00ff */
[----:B------:R-:W2:Y:S01]  /*3ae0*/  LDC.64 R8, c[0x4][R8] ;  /* 0x0100000008087b82 */ /* 0x000ea20000000a00 */
[----:B-1----:R-:W-:Y:S02]  /*3af0*/  IMAD.U32 R4, RZ, RZ, UR4 ;  /* 0x00000004ff047e24 */ /* 0x002fe4000f8e00ff */
[----:B0-----:R-:W-:-:S07]  /*3b00*/  IMAD.U32 R5, RZ, RZ, UR5 ;  /* 0x00000005ff057e24 */ /* 0x001fce000f8e00ff */
[----:B------:R-:W-:-:S07]  /*3b10*/  LEPC R20, `(.L_x_176) ;  /* 0x000000001014794e */ /* 0x000fce0000000000 */
[----:B--2---:R-:W-:Y:S05]  /*3b20*/  CALL.ABS.NOINC R8 ;  /* 0x0000000008007343 */ /* 0x004fea0003c00000 */
.L_x_176:
[----:B------:R-:W-:Y:S05]  /*3b30*/  BRA `(.L_x_174) ;  /* 0x0000000400307947 */ /* 0x000fea0003800000 */
.L_x_175:
        /* <DEDUP_REMOVED lines=13> */
.L_x_178:
[----:B------:R-:W-:Y:S05]  /*3c10*/  BRA `(.L_x_174) ;  /* 0x0000000000f87947 */ /* 0x000fea0003800000 */
.L_x_177:
[----:B------:R-:W-:Y:S02]  /*3c20*/  R2UR UR5, R26 ;  /* 0x000000001a0572ca */ /* 0x000fe400000e0000 */
[----:B------:R-:W-:-:S11]  /*3c30*/  R2UR UR4, R25 ;  /* 0x00000000190472ca */ /* 0x000fd600000e0000 */
[----:B------:R-:W-:-:S04]  /*3c40*/  IADD3 R4, P0, PT, R12, UR5, RZ ;  /* 0x000000050c047c10 */ /* 0x000fc8000ff1e0ff */
[----:B------:R-:W-:Y:S01]  /*3c50*/  IADD3.X R5, PT, PT, R13, UR4, RZ, P0, !PT ;  /* 0x000000040d057c10 */ /* 0x000fe200087fe4ff */
[----:B------:R-:W0:Y:S04]  /*3c60*/  LDCU.64 UR4, c[0x0][0x3b8] ;  /* 0x00007700ff0477ac */ /* 0x000e280008000a00 */
[----:B------:R-:W2:Y:S01]  /*3c70*/  LDG.E.U8.CONSTANT R0, desc[UR38][R4.64] ;  /* 0x0000002604007981 */ /* 0x000ea2000c1e9100 */
[----:B0-----:R-:W-:-:S04]  /*3c80*/  LEA R6, P1, R10, UR4, 0x2 ;  /* 0x000000040a067c11 */ /* 0x001fc8000f8210ff */
[----:B------:R-:W-:Y:S02]  /*3c90*/  LEA.HI.X R7, R10, UR5, R11, 0x2, P1 ;  /* 0x000000050a077c11 */ /* 0x000fe400088f140b */
[----:B--2---:R-:W-:-:S13]  /*3ca0*/  ISETP.NE.AND P0, PT, R0, RZ, PT ;  /* 0x000000ff0000720c */ /* 0x004fda0003f05270 */
[----:B------:R-:W-:Y:S05]  /*3cb0*/  @!P0 BRA `(.L_x_174) ;  /* 0x0000000000d08947 */ /* 0x000fea0003800000 */
[----:B------:R-:W2:Y:S01]  /*3cc0*/  LDG.E.CONSTANT R8, desc[UR38][R6.64] ;  /* 0x0000002606087981 */ /* 0x000ea2000c1e9900 */
[----:B------:R-:W0:Y:S03]  /*3cd0*/  LDC.64 R4, c[0x0][0x390] ;  /* 0x0000e400ff047b82 */ /* 0x000e260000000a00 */
[----:B------:R-:W3:Y:S01]  /*3ce0*/  LDG.E.CONSTANT R9, desc[UR38][R6.64+0x4] ;  /* 0x0000042606097981 */ /* 0x000ee2000c1e9900 */
[----:B--2---:R-:W0:Y:S08]  /*3cf0*/  F2I.TRUNC.NTZ R8, R8 ;  /* 0x0000000800087305 */ /* 0x004e30000020f100 */
[----:B---3--:R-:W1:Y:S01]  /*3d00*/  F2I.TRUNC.NTZ R9, R9 ;  /* 0x0000000900097305 */ /* 0x008e62000020f100 */
[----:B0-----:R-:W-:-:S04]  /*3d10*/  ISETP.GE.AND P0, PT, R8, R5, PT ;  /* 0x000000050800720c */ /* 0x001fc80003f06270 */
[----:B------:R-:W-:Y:S02]  /*3d20*/  ISETP.LT.OR P0, PT, R8, RZ, P0 ;  /* 0x000000ff0800720c */ /* 0x000fe40000701670 */
[----:B-1----:R-:W-:-:S04]  /*3d30*/  ISETP.GE.AND P1, PT, R9, R4, PT ;  /* 0x000000040900720c */ /* 0x002fc80003f26270 */
[----:B------:R-:W-:-:S04]  /*3d40*/  ISETP.LT.OR P1, PT, R9, RZ, P1 ;  /* 0x000000ff0900720c */ /* 0x000fc80000f21670 */
[----:B------:R-:W-:-:S13]  /*3d50*/  PLOP3.LUT P0, PT, P0, P1, PT, 0xf8, 0x8f ;  /* 0x00000000008f781c */ /* 0x000fda0000703f70 */
[----:B------:R-:W-:Y:S05]  /*3d60*/  @P0 BRA `(.L_x_179) ;  /* 0x00000000007c0947 */ /* 0x000fea0003800000 */
[----:B------:R-:W0:Y:S01]  /*3d70*/  LDCU UR10, c[0x0][0x38c] ;  /* 0x00007180ff0a77ac */ /* 0x000e220008000800 */
[----:B------:R-:W1:Y:S01]  /*3d80*/  S2UR UR4, SR_CTAID.Y ;  /* 0x00000000000479c3 */ /* 0x000e620000002600 */
[----:B------:R-:W-:Y:S01]  /*3d90*/  IMAD.WIDE R6, R5, R4, RZ ;  /* 0x0000000405067225 */ /* 0x000fe200078e02ff */
[----:B------:R-:W-:Y:S01]  /*3da0*/  R2UR UR9, R24 ;  /* 0x00000000180972ca */ /* 0x000fe200000e0000 */
[----:B------:R-:W0:Y:S01]  /*3db0*/  LDCU UR11, c[0x0][0x384] ;  /* 0x00007080ff0b77ac */ /* 0x000e220008000800 */
[----:B------:R-:W-:Y:S01]  /*3dc0*/  R2UR UR8, R23 ;  /* 0x00000000170872ca */ /* 0x000fe200000e0000 */
[----:B------:R-:W-:Y:S02]  /*3dd0*/  IMAD R5, R9, R5, RZ ;  /* 0x0000000509057224 */ /* 0x000fe400078e02ff */
[----:B------:R-:W-:Y:S01]  /*3de0*/  IMAD.MOV.U32 R9, RZ, RZ, RZ ;  /* 0x000000ffff097224 */ /* 0x000fe200078e00ff */
[----:B0-----:R-:W-:Y:S02]  /*3df0*/  UIMAD.WIDE.U32 UR6, UR10, UR11, URZ ;  /* 0x0000000b0a0672a5 */ /* 0x001fe4000f8e00ff */
[----:B------:R-:W-:-:S04]  /*3e00*/  UIMAD UR5, UR57, UR11, URZ ;  /* 0x0000000b390572a4 */ /* 0x000fc8000f8e02ff */
[----:B------:R-:W-:Y:S02]  /*3e10*/  IMAD.U32 R41, RZ, RZ, UR7 ;  /* 0x00000007ff297e24 */ /* 0x000fe4000f8e00ff */
[----:B------:R-:W-:-:S03]  /*3e20*/  IMAD.U32 R40, RZ, RZ, UR6 ;  /* 0x00000006ff287e24 */ /* 0x000fc6000f8e00ff */
[----:B------:R-:W-:Y:S01]  /*3e30*/  IADD3 R19, PT, PT, R41, UR5, RZ ;  /* 0x0000000529137c10 */ /* 0x000fe2000fffe0ff */
[----:B------:R-:W-:Y:S02]  /*3e40*/  UMOV UR5, URZ ;  /* 0x000000ff00057c82 */ /* 0x000fe40008000000 */
[----:B-1----:R-:W-:-:S04]  /*3e50*/  IMAD.WIDE.U32 R10, R38, R40, UR4 ;  /* 0x00000004260a7e25 */ /* 0x002fc8000f8e0028 */
[----:B------:R-:W-:-:S04]  /*3e60*/  IMAD R3, R19, R38, RZ ;  /* 0x0000002613037224 */ /* 0x000fc800078e02ff */
[----:B------:R-:W-:Y:S01]  /*3e70*/  IMAD.IADD R11, R11, 0x1, R3 ;  /* 0x000000010b0b7824 */ /* 0x000fe200078e0203 */
[----:B------:R-:W-:Y:S01]  /*3e80*/  SHF.R.S32.HI R3, RZ, 0x1f, R5 ;  /* 0x0000001fff037819 */ /* 0x000fe20000011405 */
[----:B------:R-:W-:-:S04]  /*3e90*/  IMAD.WIDE.U32 R10, R22, UR10, R10 ;  /* 0x0000000a160a7c25 */ /* 0x000fc8000f8e000a */
[----:B------:R-:W-:Y:S02]  /*3ea0*/  IMAD R11, R22, UR57, R11 ;  /* 0x00000039160b7c24 */ /* 0x000fe4000f8e020b */
[----:B------:R-:W-:-:S04]  /*3eb0*/  IMAD.WIDE.U32 R8, R6, R10, R8 ;  /* 0x0000000a06087225 */ /* 0x000fc800078e0008 */
[----:B------:R-:W-:Y:S01]  /*3ec0*/  IMAD R10, R7, R10, RZ ;  /* 0x0000000a070a7224 */ /* 0x000fe200078e02ff */
[----:B------:R-:W-:-:S03]  /*3ed0*/  IADD3 R5, P0, PT, R5, R8, RZ ;  /* 0x0000000805057210 */ /* 0x000fc60007f1e0ff */
[----:B------:R-:W-:-:S05]  /*3ee0*/  IMAD R10, R6, R11, R10 ;  /* 0x0000000b060a7224 */ /* 0x000fca00078e020a */
[----:B------:R-:W-:Y:S02]  /*3ef0*/  IADD3.X R8, PT, PT, R3, R9, R10, P0, !PT ;  /* 0x0000000903087210 */ /* 0x000fe400007fe40a */
[----:B------:R-:W-:-:S04]  /*3f00*/  LEA R4, P0, R5, UR9, 0x2 ;  /* 0x0000000905047c11 */ /* 0x000fc8000f8010ff */
[----:B------:R-:W-:-:S05]  /*3f10*/  LEA.HI.X R5, R5, UR8, R8, 0x2, P0 ;  /* 0x0000000805057c11 */ /* 0x000fca00080f1408 */
[----:B------:R-:W2:Y:S01]  /*3f20*/  LDG.E.CONSTANT R4, desc[UR38][R4.64] ;  /* 0x0000002604047981 */ /* 0x000ea2000c1e9900 */
[----:B------:R-:W-:Y:S01]  /*3f30*/  PRMT R18, R0, 0x7610, R18 ;  /* 0x0000761000127816 */ /* 0x000fe20000000012 */
[----:B--2---:R-:W-:Y:S01]  /*3f40*/  FADD R17, R17, R4 ;  /* 0x0000000411117221 */ /* 0x004fe20000000000 */
[----:B------:R-:W-:Y:S06]  /*3f50*/  BRA `(.L_x_174) ;  /* 0x0000000000287947 */ /* 0x000fec0003800000 */
.L_x_179:
        /* <DEDUP_REMOVED lines=10> */
.L_x_174:
[----:B------:R-:W-:Y:S05]  /*4000*/  BSYNC.RECONVERGENT B6 ;  /* 0x0000000000067941 */ /* 0x000fea0003800200 */
.L_x_173:
[----:B------:R-:W-:-:S05]  /*4010*/  VIADD R44, R44, 0x1 ;  /* 0x000000012c2c7836 */ /* 0x000fca0000000000 */
[----:B------:R-:W-:-:S13]  /*4020*/  ISETP.GE.AND P0, PT, R44, R27, PT ;  /* 0x0000001b2c00720c */ /* 0x000fda0003f06270 */
[----:B------:R-:W-:Y:S05]  /*4030*/  @!P0 BRA `(.L_x_180) ;  /* 0xfffffff800108947 */ /* 0x000fea000383ffff */
[----:B------:R-:W-:Y:S05]  /*4040*/  BSYNC.RECONVERGENT B7 ;  /* 0x0000000000077941 */ /* 0x000fea0003800200 */
.L_x_172:
[----:B------:R-:W-:-:S04]  /*4050*/  IADD3 R37, PT, PT, R37, 0x1, RZ ;  /* 0x0000000125257810 */ /* 0x000fc80007ffe0ff */
[----:B------:R-:W-:-:S13]  /*4060*/  ISETP.GE.AND P0, PT, R37, R28, PT ;  /* 0x0000001c2500720c */ /* 0x000fda0003f06270 */
[----:B------:R-:W-:Y:S05]  /*4070*/  @!P0 BRA `(.L_x_181) ;  /* 0xfffffff400f88947 */ /* 0x000fea000383ffff */
[----:B------:R-:W-:Y:S05]  /*4080*/  BSYNC.RECONVERGENT B8 ;  /* 0x0000000000087941 */ /* 0x000fea0003800200 */
.L_x_171:
[----:B------:R-:W-:Y:S01]  /*4090*/  PRMT R45, RZ, 0x7610, R45 ;  /* 0x00007610ff2d7816 */ /* 0x000fe2000000002d */
[----:B------:R-:W-:Y:S06]  /*40a0*/  BRA `(.L_x_182) ;  /* 0x0000000c00a47947 */ /* 0x000fec0003800000 */
.L_x_170:
[----:B------:R-:W-:Y:S01]  /*40b0*/  BSSY.RECONVERGENT B8, `(.L_x_183) ;  /* 0x0000061000087945 */ /* 0x000fe20003800200 */
.L_x_192:
[----:B------:R-:W-:Y:S01]  /*40c0*/  BSSY.RECONVERGENT B7, `(.L_x_184) ;  /* 0x000005c000077945 */ /* 0x000fe20003800200 */
[----:B------:R-:W-:-:S07]  /*40d0*/  IMAD.MOV.U32 R18, RZ, RZ, R30 ;  /* 0x000000ffff127224 */ /* 0x000fce00078e001e */
.L_x_191:
        /* <DEDUP_REMOVED lines=10> */
[----:B------:R-:W-:Y:S02]  /*4180*/  IMAD.U32 R4, RZ, RZ, UR36 ;  /* 0x00000024ff047e24 */ /* 0x000fe4000f8e00ff */
[----:B------:R-:W-:Y:S02]  /*4190*/  IMAD R3, R17, UR45, RZ ;  /* 0x0000002d11037c24 */ /* 0x000fe4000f8e02ff */
[----:B------:R-:W-:Y:S02]  /*41a0*/  IMAD.MOV.U32 R6, RZ, RZ, R4 ;  /* 0x000000ffff067224 */ /* 0x000fe400078e0004 */
[----:B------:R-:W-:Y:S02]  /*41b0*/  IMAD.SHL.U32 R0, R18, 0x2, RZ ;  /* 0x0000000212007824 */ /* 0x000fe400078e00ff */
[----:B------:R-:W-:-:S04]  /*41c0*/  IMAD.U32 R5, RZ, RZ, UR37 ;  /* 0x00000025ff057e24 */ /* 0x000fc8000f8e00ff */
[----:B------:R-:W-:Y:S01]  /*41d0*/  IMAD.U32 R7, RZ, RZ, UR4 ;  /* 0x00000004ff077e24 */ /* 0x000fe2000f8e00ff */
[----:B------:R-:W-:Y:S02]  /*41e0*/  USHF.R.S32.HI UR4, URZ, 0x1f, UR42 ;  /* 0x0000001fff047899 */ /* 0x000fe4000801142a */
[----:B------:R-:W-:-:S04]  /*41f0*/  IMAD.WIDE.U32 R6, R22, UR42, R6 ;  /* 0x0000002a16067c25 */ /* 0x000fc8000f8e0006 */
[----:B------:R-:W-:Y:S01]  /*4200*/  IMAD R4, R22, UR4, R7 ;  /* 0x0000000416047c24 */ /* 0x000fe2000f8e0207 */
[----:B------:R-:W-:Y:S01]  /*4210*/  IADD3 R7, P0, PT, R3, R6, RZ ;  /* 0x0000000603077210 */ /* 0x000fe20007f1e0ff */
[----:B------:R-:W-:-:S03]  /*4220*/  USHF.L.U32 UR4, UR44, 0x1, URZ ;  /* 0x000000012c047899 */ /* 0x000fc600080006ff */
[----:B------:R-:W-:Y:S02]  /*4230*/  IADD3 R10, P1, PT, R0, R7, RZ ;  /* 0x00000007000a7210 */ /* 0x000fe40007f3e0ff */
[----:B------:R-:W-:Y:S02]  /*4240*/  LEA.HI.X.SX32 R3, R3, R4, 0x1, P0 ;  /* 0x0000000403037211 */ /* 0x000fe400000f0eff */
[----:B------:R-:W-:Y:S02]  /*4250*/  IADD3 R4, P2, PT, R10, 0x1, RZ ;  /* 0x000000010a047810 */ /* 0x000fe40007f5e0ff */
[----:B------:R-:W-:Y:S02]  /*4260*/  LEA.HI.X.SX32 R11, R0, R3, 0x1, P1 ;  /* 0x00000003000b7211 */ /* 0x000fe400008f0eff */
[----:B------:R-:W-:Y:S02]  /*4270*/  ISETP.GE.U32.AND P0, PT, R4, UR4, PT ;  /* 0x0000000404007c0c */ /* 0x000fe4000bf06070 */
[----:B------:R-:W-:Y:S01]  /*4280*/  LEA.HI R12, P1, R11, R10, RZ, 0x1 ;  /* 0x0000000a0b0c7211 */ /* 0x000fe200078308ff */
[----:B------:R-:W-:-:S03]  /*4290*/  IMAD.X R0, RZ, RZ, R11, P2 ;  /* 0x000000ffff007224 */ /* 0x000fc600010e060b */
[----:B------:R-:W-:Y:S02]  /*42a0*/  IADD3.X R3, PT, PT, RZ, R11, RZ, P1, !PT ;  /* 0x0000000bff037210 */ /* 0x000fe40000ffe4ff */
[----:B------:R-:W-:Y:S02]  /*42b0*/  ISETP.GE.AND.EX P0, PT, R0, UR40, PT, P0 ;  /* 0x0000002800007c0c */ /* 0x000fe4000bf06300 */
[--C-:B------:R-:W-:Y:S02]  /*42c0*/  SHF.R.S64 R12, R12, 0x1, R3.reuse ;  /* 0x000000010c0c7819 */ /* 0x100fe40000001003 */
[----:B------:R-:W-:-:S09]  /*42d0*/  SHF.R.S32.HI R13, RZ, 0x1, R3 ;  /* 0x00000001ff0d7819 */ /* 0x000fd20000011403 */
        /* <DEDUP_REMOVED lines=11> */
.L_x_188:
[----:B------:R-:W-:Y:S05]  /*4390*/  BRA `(.L_x_186) ;  /* 0x0000000000a87947 */ /* 0x000fea0003800000 */
.L_x_187:
[----:B------:R-:W-:-:S04]  /*43a0*/  ISETP.GE.U32.AND P0, PT, R12, UR44, PT ;  /* 0x0000002c0c007c0c */ /* 0x000fc8000bf06070 */
[----:B------:R-:W-:-:S13]  /*43b0*/  ISETP.GE.AND.EX P0, PT, R13, UR41, PT, P0 ;  /* 0x000000290d007c0c */ /* 0x000fda000bf06300 */
        /* <DEDUP_REMOVED lines=11> */
.L_x_190:
[----:B------:R-:W-:Y:S05]  /*4470*/  BRA `(.L_x_186) ;  /* 0x0000000000707947 */ /* 0x000fea0003800000 */
.L_x_189:
[----:B------:R-:W-:Y:S01]  /*4480*/  IADD3 R4, P0, PT, R12, UR62, RZ ;  /* 0x0000003e0c047c10 */ /* 0x000fe2000ff1e0ff */
[----:B------:R-:W0:Y:S03]  /*4490*/  LDCU.64 UR4, c[0x0][0x3b8] ;  /* 0x00007700ff0477ac */ /* 0x000e260008000a00 */
[----:B------:R-:W-:-:S05]  /*44a0*/  IADD3.X R5, PT, PT, R13, UR63, RZ, P0, !PT ;  /* 0x0000003f0d057c10 */ /* 0x000fca00087fe4ff */
[----:B------:R-:W2:Y:S01]  /*44b0*/  LDG.E.U8.CONSTANT R4, desc[UR38][R4.64] ;  /* 0x0000002604047981 */ /* 0x000ea2000c1e9100 */
[----:B0-----:R-:W-:-:S04]  /*44c0*/  LEA R6, P1, R10, UR4, 0x2 ;  /* 0x000000040a067c11 */ /* 0x001fc8000f8210ff */
[----:B------:R-:W-:Y:S02]  /*44d0*/  LEA.HI.X R7, R10, UR5, R11, 0x2, P1 ;  /* 0x000000050a077c11 */ /* 0x000fe400088f140b */
[----:B--2---:R-:W-:-:S13]  /*44e0*/  ISETP.NE.AND P0, PT, R4, RZ, PT ;  /* 0x000000ff0400720c */ /* 0x004fda0003f05270 */
[----:B------:R-:W-:Y:S05]  /*44f0*/  @!P0 BRA `(.L_x_186) ;  /* 0x0000000000508947 */ /* 0x000fea0003800000 */
[----:B------:R-:W2:Y:S04]  /*4500*/  LDG.E.CONSTANT R8, desc[UR38][R6.64] ;  /* 0x0000002606087981 */ /* 0x000ea8000c1e9900 */
[----:B------:R-:W3:Y:S01]  /*4510*/  LDG.E.CONSTANT R9, desc[UR38][R6.64+0x4] ;  /* 0x0000042606097981 */ /* 0x000ee2000c1e9900 */
[----:B--2---:R-:W0:Y:S08]  /*4520*/  F2I.TRUNC.NTZ R8, R8 ;  /* 0x0000000800087305 */ /* 0x004e30000020f100 */
[----:B---3--:R-:W1:Y:S01]  /*4530*/  F2I.TRUNC.NTZ R9, R9 ;  /* 0x0000000900097305 */ /* 0x008e62000020f100 */
[----:B0-----:R-:W-:-:S04]  /*4540*/  ISETP.GE.AND P0, PT, R8, UR61, PT ;  /* 0x0000003d08007c0c */ /* 0x001fc8000bf06270 */
[----:B------:R-:W-:Y:S02]  /*4550*/  ISETP.LT.OR P0, PT, R8, RZ, P0 ;  /* 0x000000ff0800720c */ /* 0x000fe40000701670 */
[----:B-1----:R-:W-:-:S04]  /*4560*/  ISETP.GE.AND P1, PT, R9, UR60, PT ;  /* 0x0000003c09007c0c */ /* 0x002fc8000bf26270 */
[----:B------:R-:W-:-:S04]  /*4570*/  ISETP.LT.OR P1, PT, R9, RZ, P1 ;  /* 0x000000ff0900720c */ /* 0x000fc80000f21670 */
[----:B------:R-:W-:-:S13]  /*4580*/  PLOP3.LUT P0, PT, P0, P1, PT, 0xf8, 0x8f ;  /* 0x00000000008f781c */ /* 0x000fda0000703f70 */
        /* <DEDUP_REMOVED lines=11> */
.L_x_186:
[----:B------:R-:W-:Y:S05]  /*4640*/  BSYNC.RECONVERGENT B6 ;  /* 0x0000000000067941 */ /* 0x000fea0003800200 */
.L_x_185:
[----:B------:R-:W-:-:S05]  /*4650*/  VIADD R18, R18, 0x1 ;  /* 0x0000000112127836 */ /* 0x000fca0000000000 */
[----:B------:R-:W-:-:S13]  /*4660*/  ISETP.GE.AND P0, PT, R18, R27, PT ;  /* 0x0000001b1200720c */ /* 0x000fda0003f06270 */
[----:B------:R-:W-:Y:S05]  /*4670*/  @!P0 BRA `(.L_x_191) ;  /* 0xfffffff800988947 */ /* 0x000fea000383ffff */
[----:B------:R-:W-:Y:S05]  /*4680*/  BSYNC.RECONVERGENT B7 ;  /* 0x0000000000077941 */ /* 0x000fea0003800200 */
.L_x_184:
[----:B------:R-:W-:-:S05]  /*4690*/  VIADD R17, R17, 0x1 ;  /* 0x0000000111117836 */ /* 0x000fca0000000000 */
[----:B------:R-:W-:-:S13]  /*46a0*/  ISETP.GE.AND P0, PT, R17, R28, PT ;  /* 0x0000001c1100720c */ /* 0x000fda0003f06270 */
[----:B------:R-:W-:Y:S05]  /*46b0*/  @!P0 BRA `(.L_x_192) ;  /* 0xfffffff800808947 */ /* 0x000fea000383ffff */
[----:B------:R-:W-:Y:S05]  /*46c0*/  BSYNC.RECONVERGENT B8 ;  /* 0x0000000000087941 */ /* 0x000fea0003800200 */
.L_x_183:
[----:B------:R-:W-:Y:S01]  /*46d0*/  PRMT R18, RZ, 0x7610, R18 ;  /* 0x00007610ff127816 */ /* 0x000fe20000000012 */
[----:B------:R-:W-:Y:S01]  /*46e0*/  IMAD.U32 R17, RZ, RZ, UR46 ;  /* 0x0000002eff117e24 */ /* 0x000fe2000f8e00ff */
[----:B------:R-:W-:Y:S01]  /*46f0*/  PRMT R45, RZ, 0x7610, R45 ;  /* 0x00007610ff2d7816 */ /* 0x000fe2000000002d */
[----:B------:R-:W-:Y:S06]  /*4700*/  BRA `(.L_x_182) ;  /* 0x00000008000c7947 */ /* 0x000fec0003800000 */
.L_x_169:
[----:B------:R-:W-:Y:S01]  /*4710*/  R2UR UR4, R32 ;  /* 0x00000000200472ca */ /* 0x000fe200000e0000 */
[----:B------:R-:W-:Y:S01]  /*4720*/  IMAD.U32 R4, RZ, RZ, UR36 ;  /* 0x00000024ff047e24 */ /* 0x000fe2000f8e00ff */
[----:B------:R-:W-:Y:S01]  /*4730*/  BSSY.RECONVERGENT B8, `(.L_x_182) ;  /* 0x0000080000087945 */ /* 0x000fe20003800200 */
[----:B------:R-:W-:Y:S01]  /*4740*/  IMAD.U32 R37, RZ, RZ, UR42 ;  /* 0x0000002aff257e24 */ /* 0x000fe2000f8e00ff */
[----:B------:R-:W-:Y:S01]  /*4750*/  PRMT R18, RZ, 0x7610, R18 ;  /* 0x00007610ff127816 */ /* 0x000fe20000000012 */
[----:B------:R-:W-:Y:S02]  /*4760*/  IMAD.MOV.U32 R46, RZ, RZ, R4 ;  /* 0x000000ffff2e7224 */ /* 0x000fe400078e0004 */
[----:B------:R-:W-:Y:S01]  /*4770*/  IMAD.U32 R5, RZ, RZ, UR37 ;  /* 0x00000025ff057e24 */ /* 0x000fe2000f8e00ff */
[----:B------:R-:W-:Y:S01]  /*4780*/  SHF.R.S32.HI R37, RZ, 0x1f, R37 ;  /* 0x0000001fff257819 */ /* 0x000fe20000011425 */
[----:B------:R-:W-:Y:S02]  /*4790*/  IMAD.MOV.U32 R45, RZ, RZ, RZ ;  /* 0x000000ffff2d7224 */ /* 0x000fe400078e00ff */
[----:B------:R-:W-:-:S02]  /*47a0*/  IMAD.MOV.U32 R39, RZ, RZ, R31 ;  /* 0x000000ffff277224 */ /* 0x000fc400078e001f */
[----:B------:R-:W-:Y:S01]  /*47b0*/  MOV R47, UR4 ;  /* 0x00000004002f7c02 */ /* 0x000fe20008000f00 */
[----:B------:R-:W-:Y:S02]  /*47c0*/  IMAD.U32 R17, RZ, RZ, UR46 ;  /* 0x0000002eff117e24 */ /* 0x000fe4000f8e00ff */
[----:B------:R-:W-:-:S07]  /*47d0*/  IMAD.WIDE.U32 R46, R22, UR42, R46 ;  /* 0x0000002a162e7c25 */ /* 0x000fce000f8e002e */
.L_x_202:
[----:B------:R-:W-:Y:S01]  /*47e0*/  BSSY.RECONVERGENT B7, `(.L_x_193) ;  /* 0x0000071000077945 */ /* 0x000fe20003800200 */
[----:B------:R-:W-:-:S07]  /*47f0*/  MOV R44, R30 ;  /* 0x0000001e002c7202 */ /* 0x000fce0000000f00 */
.L_x_201:
        /* <DEDUP_REMOVED lines=9> */
[----:B------:R-:W-:Y:S01]  /*4890*/  IMAD.SHL.U32 R11, R44, 0x2, RZ ;  /* 0x000000022c0b7824 */ /* 0x000fe200078e00ff */
[----:B------:R-:W-:Y:S01]  /*48a0*/  USHF.L.U32 UR4, UR44, 0x1, URZ ;  /* 0x000000012c047899 */ /* 0x000fe200080006ff */
[----:B------:R-:W-:Y:S02]  /*48b0*/  IMAD R0, R39, UR45, RZ ;  /* 0x0000002d27007c24 */ /* 0x000fe4000f8e02ff */
[----:B------:R-:W-:Y:S01]  /*48c0*/  IMAD R4, R22, R37, R47 ;  /* 0x0000002516047224 */ /* 0x000fe200078e022f */
[----:B------:R-:W-:Y:S02]  /*48d0*/  SHF.R.S32.HI R3, RZ, 0x1f, R11 ;  /* 0x0000001fff037819 */ /* 0x000fe4000001140b */
[--C-:B------:R-:W-:Y:S02]  /*48e0*/  IADD3 R10, P0, P2, R11, R46, R0.reuse ;  /* 0x0000002e0b0a7210 */ /* 0x100fe40007a1e000 */
[----:B------:R-:W-:Y:S02]  /*48f0*/  SHF.R.S32.HI R0, RZ, 0x1f, R0 ;  /* 0x0000001fff007819 */ /* 0x000fe40000011400 */
[----:B------:R-:W-:-:S02]  /*4900*/  IADD3 R5, P1, PT, R10, 0x1, RZ ;  /* 0x000000010a057810 */ /* 0x000fc40007f3e0ff */
[----:B------:R-:W-:Y:S02]  /*4910*/  IADD3.X R11, PT, PT, R3, R4, R0, P0, P2 ;  /* 0x00000004030b7210 */ /* 0x000fe400007e4400 */
[----:B------:R-:W-:-:S03]  /*4920*/  ISETP.GE.U32.AND P0, PT, R5, UR4, PT ;  /* 0x0000000405007c0c */ /* 0x000fc6000bf06070 */
        /* <DEDUP_REMOVED lines=17> */
.L_x_197:
[----:B------:R-:W-:Y:S05]  /*4a40*/  BRA `(.L_x_195) ;  /* 0x0000000400187947 */ /* 0x000fea0003800000 */
.L_x_196:
        /* <DEDUP_REMOVED lines=9> */
[----:B-1----:R-:W-:Y:S01]  /*4ae0*/  MOV R4, UR4 ;  /* 0x0000000400047c02 */ /* 0x002fe20008000f00 */
[----:B0-----:R-:W-:-:S07]  /*4af0*/  IMAD.U32 R5, RZ, RZ, UR5 ;  /* 0x00000005ff057e24 */ /* 0x001fce000f8e00ff */
[----:B------:R-:W-:-:S07]  /*4b00*/  LEPC R20, `(.L_x_199) ;  /* 0x000000001014794e */ /* 0x000fce0000000000 */
[----:B--2---:R-:W-:Y:S05]  /*4b10*/  CALL.ABS.NOINC R8 ;  /* 0x0000000008007343 */ /* 0x004fea0003c00000 */
.L_x_199:
[----:B------:R-:W-:Y:S05]  /*4b20*/  BRA `(.L_x_195) ;  /* 0x0000000000e07947 */ /* 0x000fea0003800000 */
.L_x_198:
        /* <DEDUP_REMOVED lines=19> */
[----:B------:R-:W0:Y:S01]  /*4c60*/  S2UR UR4, SR_CTAID.Y ;  /* 0x00000000000479c3 */ /* 0x000e220000002600 */
[----:B------:R-:W1:Y:S01]  /*4c70*/  LDCU UR6, c[0x0][0x38c] ;  /* 0x00007180ff0677ac */ /* 0x000e620008000800 */
[----:B------:R-:W-:Y:S01]  /*4c80*/  IMAD R7, R19, R38, RZ ;  /* 0x0000002613077224 */ /* 0x000fe200078e02ff */
[----:B------:R-:W-:Y:S02]  /*4c90*/  UMOV UR5, URZ ;  /* 0x000000ff00057c82 */ /* 0x000fe40008000000 */
[----:B0-----:R-:W-:Y:S01]  /*4ca0*/  IMAD.WIDE.U32 R10, R38, R40, UR4 ;  /* 0x00000004260a7e25 */ /* 0x001fe2000f8e0028 */
[----:B------:R-:W0:Y:S03]  /*4cb0*/  LDCU UR4, c[0x0][0x3a8] ;  /* 0x00007500ff0477ac */ /* 0x000e260008000800 */
[----:B------:R-:W-:Y:S02]  /*4cc0*/  IMAD.IADD R11, R11, 0x1, R7 ;  /* 0x000000010b0b7824 */ /* 0x000fe400078e0207 */
[----:B------:R-:W-:-:S04]  /*4cd0*/  IMAD.WIDE R6, R5, R4, RZ ;  /* 0x0000000405067225 */ /* 0x000fc800078e02ff */
[----:B-1----:R-:W-:-:S04]  /*4ce0*/  IMAD.WIDE.U32 R10, R22, UR6, R10 ;  /* 0x00000006160a7c25 */ /* 0x002fc8000f8e000a */
[----:B------:R-:W-:Y:S02]  /*4cf0*/  IMAD R5, R9, R5, RZ ;  /* 0x0000000509057224 */ /* 0x000fe400078e02ff */
[----:B------:R-:W-:Y:S02]  /*4d00*/  IMAD.MOV.U32 R9, RZ, RZ, RZ ;  /* 0x000000ffff097224 */ /* 0x000fe400078e00ff */
[----:B------:R-:W-:Y:S02]  /*4d10*/  IMAD R11, R22, UR57, R11 ;  /* 0x00000039160b7c24 */ /* 0x000fe4000f8e020b */
[----:B------:R-:W-:-:S04]  /*4d20*/  IMAD.WIDE.U32 R8, R6, R10, R8 ;  /* 0x0000000a06087225 */ /* 0x000fc800078e0008 */
[----:B------:R-:W-:Y:S01]  /*4d30*/  IMAD R10, R7, R10, RZ ;  /* 0x0000000a070a7224 */ /* 0x000fe200078e02ff */
[----:B------:R-:W-:Y:S02]  /*4d40*/  SHF.R.S32.HI R7, RZ, 0x1f, R5 ;  /* 0x0000001fff077819 */ /* 0x000fe40000011405 */
[----:B------:R-:W-:Y:S01]  /*4d50*/  IADD3 R5, P0, PT, R5, R8, RZ ;  /* 0x0000000805057210 */ /* 0x000fe20007f1e0ff */
[----:B------:R-:W-:-:S05]  /*4d60*/  IMAD R10, R6, R11, R10 ;  /* 0x0000000b060a7224 */ /* 0x000fca00078e020a */
[----:B------:R-:W-:Y:S02]  /*4d70*/  IADD3.X R8, PT, PT, R7, R10, R9, P0, !PT ;  /* 0x0000000a07087210 */ /* 0x000fe400007fe409 */
[----:B------:R-:W-:-:S04]  /*4d80*/  LEA R4, P0, R5, UR54, 0x2 ;  /* 0x0000003605047c11 */ /* 0x000fc8000f8010ff */
[----:B------:R-:W-:-:S05]  /*4d90*/  LEA.HI.X R5, R5, UR55, R8, 0x2, P0 ;  /* 0x0000003705057c11 */ /* 0x000fca00080f1408 */
[----:B------:R-:W2:Y:S01]  /*4da0*/  LDG.E.CONSTANT R4, desc[UR38][R4.64] ;  /* 0x0000002604047981 */ /* 0x000ea2000c1e9900 */
[----:B------:R-:W-:Y:S01]  /*4db0*/  IMAD.IADD R7, R39, 0x1, -R29 ;  /* 0x0000000127077824 */ /* 0x000fe200078e0a1d */
[----:B--2---:R-:W-:-:S04]  /*4dc0*/  FSETP.GT.AND P0, PT, R4, R17, PT ;  /* 0x000000110400720b */ /* 0x004fc80003f04000 */
[----:B------:R-:W-:Y:S02]  /*4dd0*/  SEL R18, R3, R18, P0 ;  /* 0x0000001203127207 */ /* 0x000fe40000000000 */
[----:B------:R-:W-:-:S07]  /*4de0*/  FSEL R17, R4, R17, P0 ;  /* 0x0000001104117208 */ /* 0x000fce0000000000 */
[----:B0-----:R-:W-:Y:S01]  /*4df0*/  @P0 IMAD R45, R7, UR4, R44 ;  /* 0x00000004072d0c24 */ /* 0x001fe2000f8e022c */
[----:B------:R-:W-:Y:S06]  /*4e00*/  BRA `(.L_x_195) ;  /* 0x0000000000287947 */ /* 0x000fec0003800000 */
.L_x_200:
[----:B------:R-:W-:Y:S01]  /*4e10*/  MOV R10, 0x0 ;  /* 0x00000000000a7802 */ /* 0x000fe20000000f00 */
[----:B------:R0:W-:Y:S01]  /*4e20*/  STL.64 [R1], R8 ;  /* 0x0000000801007387 */ /* 0x0001e20000100a00 */
[----:B------:R-:W1:Y:S01]  /*4e30*/  LDCU.64 UR4, c[0x4][0x18] ;  /* 0x01000300ff0477ac */ /* 0x000e620008000a00 */
[----:B------:R-:W-:Y:S02]  /*4e40*/  IMAD.U32 R6, RZ, RZ, UR56 ;  /* 0x00000038ff067e24 */ /* 0x000fe4000f8e00ff */
[----:B------:R-:W-:Y:S01]  /*4e50*/  IMAD.U32 R7, RZ, RZ, UR47 ;  /* 0x0000002fff077e24 */ /* 0x000fe2000f8e00ff */
[----:B------:R-:W2:Y:S01]  /*4e60*/  LDC.64 R10, c[0x4][R10] ;  /* 0x010000000a0a7b82 */ /* 0x000ea20000000a00 */
[----:B-1----:R-:W-:Y:S01]  /*4e70*/  IMAD.U32 R4, RZ, RZ, UR4 ;  /* 0x00000004ff047e24 */ /* 0x002fe2000f8e00ff */
[----:B0-----:R-:W-:-:S07]  /*4e80*/  MOV R5, UR5 ;  /* 0x0000000500057c02 */ /* 0x001fce0008000f00 */
[----:B------:R-:W-:-:S07]  /*4e90*/  LEPC R20, `(.L_x_195) ;  /* 0x000000001014794e */ /* 0x000fce0000000000 */
[----:B--2---:R-:W-:Y:S05]  /*4ea0*/  CALL.ABS.NOINC R10 ;  /* 0x000000000a007343 */ /* 0x004fea0003c00000 */
.L_x_195:
[----:B------:R-:W-:Y:S05]  /*4eb0*/  BSYNC.RECONVERGENT B6 ;  /* 0x0000000000067941 */ /* 0x000fea0003800200 */
.L_x_194:
[----:B------:R-:W-:-:S05]  /*4ec0*/  VIADD R44, R44, 0x1 ;  /* 0x000000012c2c7836 */ /* 0x000fca0000000000 */
[----:B------:R-:W-:-:S13]  /*4ed0*/  ISETP.GE.AND P0, PT, R44, R27, PT ;  /* 0x0000001b2c00720c */ /* 0x000fda0003f06270 */
[----:B------:R-:W-:Y:S05]  /*4ee0*/  @!P0 BRA `(.L_x_201) ;  /* 0xfffffff800448947 */ /* 0x000fea000383ffff */
[----:B------:R-:W-:Y:S05]  /*4ef0*/  BSYNC.RECONVERGENT B7 ;  /* 0x0000000000077941 */ /* 0x000fea0003800200 */
.L_x_193:
[----:B------:R-:W-:-:S05]  /*4f00*/  VIADD R39, R39, 0x1 ;  /* 0x0000000127277836 */ /* 0x000fca0000000000 */
[----:B------:R-:W-:-:S13]  /*4f10*/  ISETP.GE.AND P0, PT, R39, R28, PT ;  /* 0x0000001c2700720c */ /* 0x000fda0003f06270 */
[----:B------:R-:W-:Y:S05]  /*4f20*/  @!P0 BRA `(.L_x_202) ;  /* 0xfffffff8002c8947 */ /* 0x000fea000383ffff */
[----:B------:R-:W-:Y:S05]  /*4f30*/  BSYNC.RECONVERGENT B8 ;  /* 0x0000000000087941 */ /* 0x000fea0003800200 */
.L_x_182:
[----:B------:R-:W0:Y:S01]  /*4f40*/  LDCU UR6, c[0x0][0x388] ;  /* 0x00007100ff0677ac */ /* 0x000e220008000800 */
[----:B------:R-:W1:Y:S01]  /*4f50*/  LDC R4, c[0x0][0x384] ;  /* 0x0000e100ff047b82 */ /* 0x000e620000000800 */
[----:B------:R-:W-:Y:S01]  /*4f60*/  R2UR UR10, R34 ;  /* 0x00000000220a72ca */ /* 0x000fe200000e0000 */
[----:B------:R-:W-:Y:S01]  /*4f70*/  IMAD.MOV.U32 R37, RZ, RZ, RZ ;  /* 0x000000ffff257224 */ /* 0x000fe200078e00ff */
[----:B------:R-:W0:Y:S01]  /*4f80*/  LDCU UR7, c[0x0][0x380] ;  /* 0x00007000ff0777ac */ /* 0x000e220008000800 */
[----:B------:R-:W-:Y:S01]  /*4f90*/  BSSY.RECONVERGENT B6, `(.L_x_203) ;  /* 0x000003d000067945 */ /* 0x000fe20003800200 */
[----:B------:R-:W2:Y:S01]  /*4fa0*/  LDCU.64 UR4, c[0x0][0x3a0] ;  /* 0x00007400ff0477ac */ /* 0x000ea20008000a00 */
[----:B------:R-:W3:Y:S01]  /*4fb0*/  LDCU UR8, c[0x0][0x38c] ;  /* 0x00007180ff0877ac */ /* 0x000ee20008000800 */
[----:B0-----:R-:W-:-:S07]  /*4fc0*/  UIMAD UR7, UR6, UR7, URZ ;  /* 0x00000007060772a4 */ /* 0x001fce000f8e02ff */
[----:B-1----:R-:W-:Y:S01]  /*4fd0*/  IMAD R3, R4, UR10, RZ ;  /* 0x0000000a04037c24 */ /* 0x002fe2000f8e02ff */
[----:B--2---:R-:W-:Y:S02]  /*4fe0*/  UIMAD UR9, UR5, UR4, URZ ;  /* 0x00000004050972a4 */ /* 0x004fe4000f8e02ff */
[----:B------:R-:W-:Y:S02]  /*4ff0*/  UIMAD UR4, UR4, UR5, URZ ;  /* 0x00000005040472a4 */ /* 0x000fe4000f8e02ff */
[----:B---3--:R-:W-:Y:S02]  /*5000*/  UIMAD UR6, UR6, UR8, URZ ;  /* 0x00000008060672a4 */ /* 0x008fe4000f8e02ff */
[----:B------:R-:W-:Y:S02]  /*5010*/  UIMAD UR7, UR7, UR8, URZ ;  /* 0x00000008070772a4 */ /* 0x000fe4000f8e02ff */
[----:B------:R-:W-:Y:S02]  /*5020*/  UIMAD UR4, UR4, UR6, URZ ;  /* 0x00000006040472a4 */ /* 0x000fe4000f8e02ff */
[----:B------:R-:W-:-:S02]  /*5030*/  UIMAD UR7, UR9, UR7, URZ ;  /* 0x00000007090772a4 */ /* 0x000fc4000f8e02ff */
[----:B------:R-:W-:Y:S02]  /*5040*/  USHF.R.S32.HI UR5, URZ, 0x1f, UR4 ;  /* 0x0000001fff057899 */ /* 0x000fe40008011404 */
[----:B------:R-:W-:-:S04]  /*5050*/  IMAD.WIDE.U32 R6, R22, UR4, R36 ;  /* 0x0000000416067c25 */ /* 0x000fc8000f8e0024 */
[----:B------:R-:W-:-:S04]  /*5060*/  IMAD.WIDE.U32 R4, R4, UR7, RZ ;  /* 0x0000000704047c25 */ /* 0x000fc8000f8e00ff */
[----:B------:R-:W-:Y:S01]  /*5070*/  IMAD R11, R22, UR5, R7 ;  /* 0x00000005160b7c24 */ /* 0x000fe2000f8e0207 */
[----:B------:R-:W-:Y:S01]  /*5080*/  ISETP.GE.U32.AND P0, PT, R6, R4, PT ;  /* 0x000000040600720c */ /* 0x000fe20003f06070 */
[----:B------:R-:W-:-:S05]  /*5090*/  IMAD.IADD R13, R5, 0x1, R3 ;  /* 0x00000001050d7824 */ /* 0x000fca00078e0203 */
[----:B------:R-:W-:-:S13]  /*50a0*/  ISETP.GE.AND.EX P0, PT, R11, R13, PT, P0 ;  /* 0x0000000d0b00720c */ /* 0x000fda0003f06300 */
[----:B------:R-:W-:Y:S05]  /*50b0*/  @!P0 BRA `(.L_x_204) ;  /* 0x0000000000748947 */ /* 0x000fea0003800000 */
[----:B------:R-:W-:Y:S01]  /*50c0*/  MOV R8, 0x0 ;  /* 0x0000000000087802 */ /* 0x000fe20000000f00 */
[----:B------:R-:W-:Y:S01]  /*50d0*/  IMAD.MOV.U32 R10, RZ, RZ, R6 ;  /* 0x000000ffff0a7224 */ /* 0x000fe200078e0006 */
[----:B------:R-:W-:Y:S01]  /*50e0*/  MOV R12, R4 ;  /* 0x00000004000c7202 */ /* 0x000fe20000000f00 */
[----:B------:R-:W0:Y:S01]  /*50f0*/  LDCU.64 UR4, c[0x4][0x40] ;  /* 0x01000800ff0477ac */ /* 0x000e220008000a00 */
[----:B------:R-:W-:Y:S02]  /*5100*/  IMAD.U32 R6, RZ, RZ, UR56 ;  /* 0x00000038ff067e24 */ /* 0x000fe4000f8e00ff */
[----:B------:R1:W-:Y:S01]  /*5110*/  STL.64 [R1], R10 ;  /* 0x0000000a01007387 */ /* 0x0003e20000100a00 */
[----:B------:R-:W2:Y:S01]  /*5120*/  LDC.64 R8, c[0x4][R8] ;  /* 0x0100000008087b82 */ /* 0x000ea20000000a00 */
[----:B------:R-:W-:Y:S02]  /*5130*/  IMAD.U32 R7, RZ, RZ, UR47 ;  /* 0x0000002fff077e24 */ /* 0x000fe4000f8e00ff */
[----:B------:R1:W-:Y:S01]  /*5140*/  STL.64 [R1+0x8], R12 ;  /* 0x0000080c01007387 */ /* 0x0003e20000100a00 */
[----:B0-----:R-:W-:-:S02]  /*5150*/  IMAD.U32 R4, RZ, RZ, UR4 ;  /* 0x00000004ff047e24 */ /* 0x001fc4000f8e00ff */
[----:B-1----:R-:W-:-:S07]  /*5160*/  IMAD.U32 R5, RZ, RZ, UR5 ;  /* 0x00000005ff057e24 */ /* 0x002fce000f8e00ff */
[----:B------:R-:W-:-:S07]  /*5170*/  LEPC R20, `(.L_x_205) ;  /* 0x000000001014794e */ /* 0x000fce0000000000 */
[----:B--2---:R-:W-:Y:S05]  /*5180*/  CALL.ABS.NOINC R8 ;  /* 0x0000000008007343 */ /* 0x004fea0003c00000 */
.L_x_205:
[----:B------:R-:W0:Y:S01]  /*5190*/  LDC.64 R8, c[0x0][0x380] ;  /* 0x0000e000ff087b82 */ /* 0x000e220000000a00 */
[----:B------:R-:W-:Y:S01]  /*51a0*/  MOV R14, 0x0 ;  /* 0x00000000000e7802 */ /* 0x000fe20000000f00 */
[----:B------:R-:W1:Y:S01]  /*51b0*/  LDCU.64 UR4, c[0x4][0x48] ;  /* 0x01000900ff0477ac */ /* 0x000e620008000a00 */
[----:B------:R-:W-:Y:S01]  /*51c0*/  IMAD.U32 R6, RZ, RZ, UR56 ;  /* 0x00000038ff067e24 */ /* 0x000fe2000f8e00ff */
[----:B------:R-:W-:-:S04]  /*51d0*/  MOV R7, UR47 ;  /* 0x0000002f00077c02 */ /* 0x000fc80008000f00 */
        /* <DEDUP_REMOVED lines=10> */
.L_x_206:
[----:B------:R-:W-:Y:S05]  /*5280*/  BRA `(.L_x_207) ;  /* 0x0000000000347947 */ /* 0x000fea0003800000 */
.L_x_204:
[----:B------:R-:W0:Y:S01]  /*5290*/  LDCU UR4, c[0x0][0x3e0] ;  /* 0x00007c00ff0477ac */ /* 0x000e220008000800 */
[----:B------:R-:W-:Y:S02]  /*52a0*/  ISETP.NE.AND P2, PT, R35, RZ, PT ;  /* 0x000000ff2300720c */ /* 0x000fe40003f45270 */
[----:B------:R-:W-:-:S04]  /*52b0*/  LOP3.LUT R0, R18, 0xffff, RZ, 0xc0, !PT ;  /* 0x0000ffff12007812 */ /* 0x000fc800078ec0ff */
[----:B------:R-:W-:-:S05]  /*52c0*/  PRMT R0, R0, 0x8880, RZ ;  /* 0x0000888000007816 */ /* 0x000fca00000000ff */
[----:B------:R-:W-:Y:S01]  /*52d0*/  IMAD.IADD R33, R33, 0x1, R0 ;  /* 0x0000000121217824 */ /* 0x000fe200078e0200 */
[----:B0-----:R-:W-:-:S13]  /*52e0*/  ISETP.NE.AND P1, PT, RZ, UR4, PT ;  /* 0x00000004ff007c0c */ /* 0x001fda000bf25270 */
[----:B------:R-:W0:Y:S02]  /*52f0*/  @!P1 LDC.64 R4, c[0x0][0x3d0] ;  /* 0x0000f400ff049b82 */ /* 0x000e240000000a00 */
[----:B0-----:R-:W-:-:S05]  /*5300*/  @!P1 IADD3 R4, P0, PT, R6, R4, RZ ;  /* 0x0000000406049210 */ /* 0x001fca0007f1e0ff */
[----:B------:R-:W-:Y:S01]  /*5310*/  @!P1 IMAD.X R5, R11, 0x1, R5, P0 ;  /* 0x000000010b059824 */ /* 0x000fe200000e0605 */
[----:B------:R-:W-:-:S04]  /*5320*/  LOP3.LUT P0, RZ, R18, 0xff, RZ, 0xc0, !PT ;  /* 0x000000ff12ff7812 */ /* 0x000fc8000780c0ff */
[----:B------:R0:W-:Y:S01]  /*5330*/  @!P1 STG.E.U8 desc[UR38][R4.64], R45 ;  /* 0x0000002d04009986 */ /* 0x0001e2000c101126 */
[----:B------:R-:W-:-:S05]  /*5340*/  @!P2 FSEL R17, R17, RZ, P0 ;  /* 0x000000ff1111a208 */ /* 0x000fca0000000000 */
[----:B------:R-:W-:-:S07]  /*5350*/  FADD R2, R2, R17 ;  /* 0x0000001102027221 */ /* 0x000fce0000000000 */
.L_x_207:
[----:B------:R-:W-:Y:S05]  /*5360*/  BSYNC.RECONVERGENT B6 ;  /* 0x0000000000067941 */ /* 0x000fea0003800200 */
.L_x_203:
[----:B------:R-:W1:Y:S01]  /*5370*/  LDCU UR4, c[0x0][0x384] ;  /* 0x00007080ff0477ac */ /* 0x000e620008000800 */
[----:B------:R-:W-:-:S05]  /*5380*/  VIADD R22, R22, 0x1 ;  /* 0x0000000116167836 */ /* 0x000fca0000000000 */
[----:B-1----:R-:W-:-:S13]  /*5390*/  ISETP.NE.AND P0, PT, R22, UR4, PT ;  /* 0x0000000416007c0c */ /* 0x002fda000bf05270 */
[----:B------:R-:W-:Y:S05]  /*53a0*/  @P0 BRA `(.L_x_208) ;  /* 0xffffffe400000947 */ /* 0x000fea000383ffff */
[----:B------:R-:W-:Y:S05]  /*53b0*/  BSYNC.RECONVERGENT B9 ;  /* 0x0000000000097941 */ /* 0x000fea0003800200 */
.L_x_168:
[----:B------:R-:W-:Y:S05]  /*53c0*/  BRA `(.L_x_92) ;  /* 0x0000001c00787947 */ /* 0x000fea0003800000 */
.L_x_93:
[----:B------:R-:W0:Y:S01]  /*53d0*/  LDCU UR7, c[0x0][0x388] ;  /* 0x00007100ff0777ac */ /* 0x000e220008000800 */
[----:B------:R-:W-:Y:S02]  /*53e0*/  R2UR UR11, R34 ;  /* 0x00000000220b72ca */ /* 0x000fe400000e0000 */
[----:B------:R-:W-:Y:S01]  /*53f0*/  ISETP.NE.AND P0, PT, R0, RZ, PT ;  /* 0x000000ff0000720c */ /* 0x000fe20003f05270 */
[----:B------:R-:W0:Y:S01]  /*5400*/  LDCU UR8, c[0x0][0x380] ;  /* 0x00007000ff0877ac */ /* 0x000e220008000800 */
[----:B------:R-:W1:Y:S01]  /*5410*/  LDCU.64 UR4, c[0x0][0x3a0] ;  /* 0x00007400ff0477ac */ /* 0x000e620008000a00 */
[----:B------:R-:W2:Y:S01]  /*5420*/  LDCU UR9, c[0x0][0x38c] ;  /* 0x00007180ff0977ac */ /* 0x000ea20008000800 */
[----:B------:R-:W3:Y:S01]  /*5430*/  LDCU UR40, c[0x0][0x384] ;  /* 0x00007080ff2877ac */ /* 0x000ee20008000800 */
[----:B0-----:R-:W-:Y:S02]  /*5440*/  UIMAD UR8, UR7, UR8, URZ ;  /* 0x00000008070872a4 */ /* 0x001fe4000f8e02ff */
[----:B-1----:R-:W-:-:S02]  /*5450*/  UIMAD UR10, UR5, UR4, URZ ;  /* 0x00000004050a72a4 */ /* 0x002fc4000f8e02ff */
[----:B------:R-:W-:Y:S02]  /*5460*/  UIMAD UR48, UR4, UR5, URZ ;  /* 0x00000005043072a4 */ /* 0x000fe4000f8e02ff */
[----:B--2---:R-:W-:Y:S02]  /*5470*/  UIMAD UR8, UR8, UR9, URZ ;  /* 0x00000009080872a4 */ /* 0x004fe4000f8e02ff */
[----:B------:R-:W-:Y:S02]  /*5480*/  UIMAD UR7, UR7, UR9, URZ ;  /* 0x00000009070772a4 */ /* 0x000fe4000f8e02ff */
[----:B------:R-:W-:Y:S02]  /*5490*/  UIMAD UR8, UR10, UR8, URZ ;  /* 0x000000080a0872a4 */ /* 0x000fe4000f8e02ff */
[----:B---3--:R-:W-:Y:S02]  /*54a0*/  UIMAD UR50, UR11, UR40, URZ ;  /* 0x000000280b3272a4 */ /* 0x008fe4000f8e02ff */
[----:B------:R-:W-:-:S02]  /*54b0*/  UIMAD UR48, UR48, UR7, URZ ;  /* 0x00000007303072a4 */ /* 0x000fc4000f8e02ff */
[----:B------:R-:W-:Y:S02]  /*54c0*/  UIMAD.WIDE.U32 UR40, UR8, UR40, URZ ;  /* 0x00000028082872a5 */ /* 0x000fe4000f8e00ff */
[----:B------:R-:W-:Y:S02]  /*54d0*/  UIADD3 UR4, UPT, UPT, UR6, -0x1, URZ ;  /* 0xffffffff06047890 */ /* 0x000fe4000fffe0ff */
[----:B------:R-:W-:Y:S02]  /*54e0*/  USHF.R.S32.HI UR49, URZ, 0x1f, UR48 ;  /* 0x0000001fff317899 */ /* 0x000fe40008011430 */
[----:B------:R-:W-:Y:S01]  /*54f0*/  UIADD3 UR50, UPT, UPT, UR41, UR50, URZ ;  /* 0x0000003229327290 */ /* 0x000fe2000fffe0ff */
[----:B------:R-:W-:Y:S11]  /*5500*/  @P0 BRA `(.L_x_209) ;  /* 0x0000000c00a80947 */ /* 0x000ff60003800000 */
[----:B------:R-:W-:Y:S01]  /*5510*/  UISETP.GE.U32.AND UP0, UPT, UR4, 0x3, UPT ;  /* 0x000000030400788c */ /* 0x000fe2000bf06070 */
[----:B------:R-:W-:Y:S01]  /*5520*/  IMAD.MOV.U32 R22, RZ, RZ, RZ ;  /* 0x000000ffff167224 */ /* 0x000fe200078e00ff */
[----:B------:R-:W0:Y:S01]  /*5530*/  LDCU.64 UR42, c[0x0][0x3d0] ;  /* 0x00007a00ff2a77ac */ /* 0x000e220008000a00 */
[----:B------:R-:W-:-:S06]  /*5540*/  ULOP3.LUT UR51, UR6, 0x3, URZ, 0xc0, !UPT ;  /* 0x0000000306337892 */ /* 0x000fcc000f8ec0ff */
[----:B------:R-:W-:Y:S06]  /*5550*/  BRA.U !UP0, `(.L_x_210) ;  /* 0x0000000908b87547 */ /* 0x000fec000b800000 */
[----:B------:R-:W-:Y:S01]  /*5560*/  ULOP3.LUT UR6, UR6, 0x7ffffffc, URZ, 0xc0, !UPT ;  /* 0x7ffffffc06067892 */ /* 0x000fe2000f8ec0ff */
[----:B------:R-:W-:Y:S01]  /*5570*/  BSSY.RECONVERGENT B7, `(.L_x_210) ;  /* 0x00000ac000077945 */ /* 0x000fe20003800200 */
[----:B------:R-:W-:Y:S01]  /*5580*/  IMAD.MOV.U32 R23, RZ, RZ, RZ ;  /* 0x000000ffff177224 */ /* 0x000fe200078e00ff */
[----:B------:R-:W1:Y:S03]  /*5590*/  LDCU.64 UR44, c[0x0][0x3d0] ;  /* 0x00007a00ff2c77ac */ /* 0x000e660008000a00 */
[----:B------:R-:W-:-:S07]  /*55a0*/  IMAD.U32 R22, RZ, RZ, UR6 ;  /* 0x00000006ff167e24 */ /* 0x000fce000f8e00ff */
.L_x_231:
[----:B------:R-:W-:Y:S01]  /*55b0*/  IMAD.MOV.U32 R37, RZ, RZ, RZ ;  /* 0x000000ffff257224 */ /* 0x000fe200078e00ff */
[----:B------:R-:W-:Y:S01]  /*55c0*/  BSSY.RECONVERGENT B6, `(.L_x_211) ;  /* 0x000002c000067945 */ /* 0x000fe20003800200 */
[----:B------:R-:W-:-:S04]  /*55d0*/  IMAD.WIDE.U32 R18, R23, UR48, R36 ;  /* 0x0000003017127c25 */ /* 0x000fc8000f8e0024 */
[C---:B------:R-:W-:Y:S01]  /*55e0*/  IMAD R25, R23.reuse, UR49, R19 ;  /* 0x0000003117197c24 */ /* 0x040fe2000f8e0213 */
[----:B------:R-:W-:Y:S02]  /*55f0*/  ISETP.GE.U32.AND P0, PT, R18, UR40, PT ;  /* 0x0000002812007c0c */ /* 0x000fe4000bf06070 */
[----:B------:R-:W-:Y:S02]  /*5600*/  IADD3 R23, PT, PT, R23, 0x4, RZ ;  /* 0x0000000417177810 */ /* 0x000fe40007ffe0ff */
[----:B------:R-:W-:Y:S02]  /*5610*/  ISETP.GE.AND.EX P0, PT, R25, UR50, PT, P0 ;  /* 0x0000003219007c0c */ /* 0x000fe4000bf06300 */
[----:B------:R-:W-:-:S04]  /*5620*/  ISETP.NE.AND P1, PT, R23, R22, PT ;  /* 0x000000161700720c */ /* 0x000fc80003f25270 */
[----:B------:R-:W-:-:S07]  /*5630*/  P2R R24, PR, RZ, 0x2 ;  /* 0x00000002ff187803 */ /* 0x000fce0000000000 */
[----:B0-----:R-:W-:Y:S05]  /*5640*/  @!P0 BRA `(.L_x_212) ;  /* 0x0000000000808947 */ /* 0x001fea0003800000 */
[----:B------:R-:W-:Y:S01]  /*5650*/  IMAD.U32 R4, RZ, RZ, UR40 ;  /* 0x00000028ff047e24 */ /* 0x000fe2000f8e00ff */
[----:B------:R-:W-:Y:S01]  /*5660*/  MOV R17, 0x0 ;  /* 0x0000000000117802 */ /* 0x000fe20000000f00 */
[----:B------:R-:W-:Y:S01]  /*5670*/  IMAD.U32 R11, RZ, RZ, UR50 ;  /* 0x00000032ff0b7e24 */ /* 0x000fe2000f8e00ff */
[----:B------:R-:W2:Y:S01]  /*5680*/  LDCU.64 UR4, c[0x4][0x40] ;  /* 0x01000800ff0477ac */ /* 0x000ea20008000a00 */
[----:B------:R-:W-:Y:S01]  /*5690*/  IMAD.MOV.U32 R8, RZ, RZ, R18 ;  /* 0x000000ffff087224 */ /* 0x000fe200078e0012 */
[----:B------:R3:W4:Y:S01]  /*56a0*/  LDC.64 R12, c[0x4][R17] ;  /* 0x01000000110c7b82 */ /* 0x0007220000000a00 */
[----:B------:R-:W-:Y:S02]  /*56b0*/  IMAD.MOV.U32 R9, RZ, RZ, R25 ;  /* 0x000000ffff097224 */ /* 0x000fe400078e0019 */
[----:B------:R-:W-:Y:S02]  /*56c0*/  IMAD.MOV.U32 R10, RZ, RZ, R4 ;  /* 0x000000ffff0a7224 */ /* 0x000fe400078e0004 */
[----:B------:R-:W-:Y:S01]  /*56d0*/  IMAD.U32 R5, RZ, RZ, UR41 ;  /* 0x00000029ff057e24 */ /* 0x000fe2000f8e00ff */
[----:B------:R3:W-:Y:S01]  /*56e0*/  STL.64 [R1], R8 ;  /* 0x0000000801007387 */ /* 0x0007e20000100a00 */
[----:B------:R-:W-:-:S02]  /*56f0*/  IMAD.U32 R6, RZ, RZ, UR56 ;  /* 0x00000038ff067e24 */ /* 0x000fc4000f8e00ff */
[----:B------:R-:W-:Y:S01]  /*5700*/  IMAD.U32 R7, RZ, RZ, UR47 ;  /* 0x0000002fff077e24 */ /* 0x000fe2000f8e00ff */
[----:B------:R3:W-:Y:S01]  /*5710*/  STL.64 [R1+0x8], R10 ;  /* 0x0000080a01007387 */ /* 0x0007e20000100a00 */
[----:B--2---:R-:W-:Y:S01]  /*5720*/  IMAD.U32 R4, RZ, RZ, UR4 ;  /* 0x00000004ff047e24 */ /* 0x004fe2000f8e00ff */
[----:B------:R-:W-:-:S07]  /*5730*/  MOV R5, UR5 ;  /* 0x0000000500057c02 */ /* 0x000fce0008000f00 */
[----:B------:R-:W-:-:S07]  /*5740*/  LEPC R20, `(.L_x_213) ;  /* 0x000000001014794e */ /* 0x000fce0000000000 */
[----:B01-34-:R-:W-:Y:S05]  /*5750*/  CALL.ABS.NOINC R12 ;  /* 0x000000000c007343 */ /* 0x01bfea0003c00000 */
.L_x_213:
        /* <DEDUP_REMOVED lines=14> */
.L_x_214:
[----:B------:R-:W-:Y:S05]  /*5840*/  BRA `(.L_x_215) ;  /* 0x00000000000c7947 */ /* 0x000fea0003800000 */
.L_x_212:
[----:B-1----:R-:W-:-:S04]  /*5850*/  IADD3 R4, P0, PT, R18, UR44, RZ ;  /* 0x0000002c12047c10 */ /* 0x002fc8000ff1e0ff */
[----:B------:R-:W-:-:S05]  /*5860*/  IADD3.X R5, PT, PT, R25, UR45, RZ, P0, !PT ;  /* 0x0000002d19057c10 */ /* 0x000fca00087fe4ff */
[----:B------:R1:W-:Y:S04]  /*5870*/  STG.E.U8 desc[UR38][R4.64], RZ ;  /* 0x000000ff04007986 */ /* 0x0003e8000c101126 */
.L_x_215:
[----:B0-----:R-:W-:Y:S05]  /*5880*/  BSYNC.RECONVERGENT B6 ;  /* 0x0000000000067941 */ /* 0x001fea0003800200 */
.L_x_211:
[----:B------:R-:W-:Y:S01]  /*5890*/  IADD3 R18, P0, PT, R18, UR48, RZ ;  /* 0x0000003012127c10 */ /* 0x000fe2000ff1e0ff */
[----:B------:R-:W-:Y:S03]  /*58a0*/  BSSY.RECONVERGENT B6, `(.L_x_216) ;  /* 0x0000026000067945 */ /* 0x000fe60003800200 */
[----:B------:R-:W-:Y:S02]  /*58b0*/  IADD3.X R19, PT, PT, R25, UR49, RZ, P0, !PT ;  /* 0x0000003119137c10 */ /* 0x000fe400087fe4ff */
[----:B------:R-:W-:-:S04]  /*58c0*/  ISETP.GE.U32.AND P0, PT, R18, UR40, PT ;  /* 0x0000002812007c0c */ /* 0x000fc8000bf06070 */
[----:B------:R-:W-:-:S13]  /*58d0*/  ISETP.GE.AND.EX P0, PT, R19, UR50, PT, P0 ;  /* 0x0000003213007c0c */ /* 0x000fda000bf06300 */
[----:B------:R-:W-:Y:S05]  /*58e0*/  @!P0 BRA `(.L_x_217) ;  /* 0x0000000000788947 */ /* 0x000fea0003800000 */
[----:B-1----:R-:W-:Y:S01]  /*58f0*/  MOV R4, UR40 ;  /* 0x0000002800047c02 */ /* 0x002fe20008000f00 */
[----:B------:R-:W-:Y:S01]  /*5900*/  IMAD.U32 R9, RZ, RZ, UR50 ;  /* 0x00000032ff097e24 */ /* 0x000fe2000f8e00ff */
[----:B------:R-:W-:Y:S01]  /*5910*/  MOV R17, 0x0 ;  /* 0x0000000000117802 */ /* 0x000fe20000000f00 */
[----:B------:R0:W-:Y:S01]  /*5920*/  STL.64 [R1], R18 ;  /* 0x0000001201007387 */ /* 0x0001e20000100a00 */
[----:B------:R-:W1:Y:S01]  /*5930*/  LDCU.64 UR4, c[0x4][0x40] ;  /* 0x01000800ff0477ac */ /* 0x000e620008000a00 */
[----:B------:R-:W-:Y:S01]  /*5940*/  IMAD.MOV.U32 R8, RZ, RZ, R4 ;  /* 0x000000ffff087224 */ /* 0x000fe200078e0004 */
[----:B------:R0:W2:Y:S01]  /*5950*/  LDC.64 R10, c[0x4][R17] ;  /* 0x01000000110a7b82 */ /* 0x0000a20000000a00 */
[----:B------:R-:W-:Y:S02]  /*5960*/  IMAD.U32 R5, RZ, RZ, UR41 ;  /* 0x00000029ff057e24 */ /* 0x000fe4000f8e00ff */
[----:B------:R-:W-:Y:S01]  /*5970*/  IMAD.U32 R6, RZ, RZ, UR56 ;  /* 0x00000038ff067e24 */ /* 0x000fe2000f8e00ff */
[----:B------:R0:W-:Y:S01]  /*5980*/  STL.64 [R1+0x8], R8 ;  /* 0x0000080801007387 */ /* 0x0001e20000100a00 */
[----:B------:R-:W-:-:S02]  /*5990*/  IMAD.U32 R7, RZ, RZ, UR47 ;  /* 0x0000002fff077e24 */ /* 0x000fc4000f8e00ff */
[----:B-1----:R-:W-:Y:S02]  /*59a0*/  IMAD.U32 R4, RZ, RZ, UR4 ;  /* 0x00000004ff047e24 */ /* 0x002fe4000f8e00ff */
[----:B0-----:R-:W-:-:S07]  /*59b0*/  IMAD.U32 R5, RZ, RZ, UR5 ;  /* 0x00000005ff057e24 */ /* 0x001fce000f8e00ff */
[----:B------:R-:W-:-:S07]  /*59c0*/  LEPC R20, `(.L_x_218) ;  /* 0x000000001014794e */ /* 0x000fce0000000000 */
[----:B--2---:R-:W-:Y:S05]  /*59d0*/  CALL.ABS.NOINC R10 ;  /* 0x000000000a007343 */ /* 0x004fea0003c00000 */
.L_x_218:
[----:B------:R-:W0:Y:S01]  /*59e0*/  LDC.64 R8, c[0x0][0x380] ;  /* 0x0000e000ff087b82 */ /* 0x000e220000000a00 */
[----:B------:R-:W1:Y:S01]  /*59f0*/  LDCU.64 UR4, c[0x4][0x48] ;  /* 0x01000900ff0477ac */ /* 0x000e620008000a00 */
[----:B------:R-:W-:Y:S02]  /*5a00*/  IMAD.U32 R6, RZ, RZ, UR56 ;  /* 0x00000038ff067e24 */ /* 0x000fe4000f8e00ff */
[----:B------:R-:W-:-:S04]  /*5a10*/  IMAD.U32 R7, RZ, RZ, UR47 ;  /* 0x0000002fff077e24 */ /* 0x000fc8000f8e00ff */
[----:B------:R-:W2:Y:S08]  /*5a20*/  LDC.64 R10, c[0x0][0x388] ;  /* 0x0000e200ff0a7b82 */ /* 0x000eb00000000a00 */
[----:B------:R-:W3:Y:S01]  /*5a30*/  LDC.64 R12, c[0x0][0x3a0] ;  /* 0x0000e800ff0c7b82 */ /* 0x000ee20000000a00 */
[----:B-1----:R-:W-:Y:S01]  /*5a40*/  IMAD.U32 R4, RZ, RZ, UR4 ;  /* 0x00000004ff047e24 */ /* 0x002fe2000f8e00ff */
[----:B------:R-:W-:Y:S01]  /*5a50*/  MOV R5, UR5 ;  /* 0x0000000500057c02 */ /* 0x000fe20008000f00 */
[----:B0-----:R0:W-:Y:S05]  /*5a60*/  STL.64 [R1], R8 ;  /* 0x0000000801007387 */ /* 0x0011ea0000100a00 */
[----:B------:R0:W1:Y:S01]  /*5a70*/  LDC.64 R14, c[0x4][R17] ;  /* 0x01000000110e7b82 */ /* 0x0000620000000a00 */
[----:B--2---:R0:W-:Y:S04]  /*5a80*/  STL.64 [R1+0x8], R10 ;  /* 0x0000080a01007387 */ /* 0x0041e80000100a00 */
[----:B---3--:R0:W-:Y:S02]  /*5a90*/  STL.64 [R1+0x10], R12 ;  /* 0x0000100c01007387 */ /* 0x0081e40000100a00 */
[----:B------:R-:W-:-:S07]  /*5aa0*/  LEPC R20, `(.L_x_219) ;  /* 0x000000001014794e */ /* 0x000fce0000000000 */
[----:B01----:R-:W-:Y:S05]  /*5ab0*/  CALL.ABS.NOINC R14 ;  /* 0x000000000e007343 */ /* 0x003fea0003c00000 */
.L_x_219:
[----:B------:R-:W-:Y:S05]  /*5ac0*/  BRA `(.L_x_220) ;  /* 0x00000000000c7947 */ /* 0x000fea0003800000 */
.L_x_217:
[----:B-1----:R-:W-:-:S04]  /*5ad0*/  IADD3 R4, P0, PT, R18, UR44, RZ ;  /* 0x0000002c12047c10 */ /* 0x002fc8000ff1e0ff */
[----:B------:R-:W-:-:S05]  /*5ae0*/  IADD3.X R5, PT, PT, R19, UR45, RZ, P0, !PT ;  /* 0x0000002d13057c10 */ /* 0x000fca00087fe4ff */
[----:B------:R0:W-:Y:S04]  /*5af0*/  STG.E.U8 desc[UR38][R4.64], RZ ;  /* 0x000000ff04007986 */ /* 0x0001e8000c101126 */
.L_x_220:
[----:B------:R-:W-:Y:S05]  /*5b00*/  BSYNC.RECONVERGENT B6 ;  /* 0x0000000000067941 */ /* 0x000fea0003800200 */
.L_x_216:
[----:B------:R-:W-:Y:S01]  /*5b10*/  IADD3 R18, P0, PT, R18, UR48, RZ ;  /* 0x0000003012127c10 */ /* 0x000fe2000ff1e0ff */
[----:B------:R-:W-:Y:S03]  /*5b20*/  BSSY.RECONVERGENT B6, `(.L_x_221) ;  /* 0x0000026000067945 */ /* 0x000fe60003800200 */
[----:B------:R-:W-:Y:S02]  /*5b30*/  IADD3.X R19, PT, PT, R19, UR49, RZ, P0, !PT ;  /* 0x0000003113137c10 */ /* 0x000fe400087fe4ff */
[----:B------:R-:W-:-:S04]  /*5b40*/  ISETP.GE.U32.AND P0, PT, R18, UR40, PT ;  /* 0x0000002812007c0c */ /* 0x000fc8000bf06070 */
[----:B------:R-:W-:-:S13]  /*5b50*/  ISETP.GE.AND.EX P0, PT, R19, UR50, PT, P0 ;  /* 0x0000003213007c0c */ /* 0x000fda000bf06300 */
[----:B------:R-:W-:Y:S05]  /*5b60*/  @!P0 BRA `(.L_x_222) ;  /* 0x0000000000788947 */ /* 0x000fea0003800000 */
[----:B0-----:R-:W-:Y:S01]  /*5b70*/  IMAD.U32 R4, RZ, RZ, UR40 ;  /* 0x00000028ff047e24 */ /* 0x001fe2000f8e00ff */
[----:B------:R-:W-:Y:S01]  /*5b80*/  MOV R17, 0x0 ;  /* 0x0000000000117802 */ /* 0x000fe20000000f00 */
[----:B------:R-:W-:Y:S01]  /*5b90*/  IMAD.U32 R9, RZ, RZ, UR50 ;  /* 0x00000032ff097e24 */ /* 0x000fe2000f8e00ff */
[----:B------:R0:W-:Y:S01]  /*5ba0*/  STL.64 [R1], R18 ;  /* 0x0000001201007387 */ /* 0x0001e20000100a00 */
[----:B------:R-:W-:Y:S01]  /*5bb0*/  IMAD.MOV.U32 R8, RZ, RZ, R4 ;  /* 0x000000ffff087224 */ /* 0x000fe200078e0004 */
[----:B------:R0:W1:Y:S01]  /*5bc0*/  LDC.64 R10, c[0x4][R17] ;  /* 0x01000000110a7b82 */ /* 0x0000620000000a00 */
[----:B------:R-:W2:Y:S01]  /*5bd0*/  LDCU.64 UR4, c[0x4][0x40] ;  /* 0x01000800ff0477ac */ /* 0x000ea20008000a00 */
[----:B------:R-:W-:Y:S02]  /*5be0*/  IMAD.U32 R5, RZ, RZ, UR41 ;  /* 0x00000029ff057e24 */ /* 0x000fe4000f8e00ff */
[----:B------:R0:W-:Y:S01]  /*5bf0*/  STL.64 [R1+0x8], R8 ;  /* 0x0000080801007387 */ /* 0x0001e20000100a00 */
[----:B------:R-:W-:-:S02]  /*5c00*/  IMAD.U32 R6, RZ, RZ, UR56 ;  /* 0x00000038ff067e24 */ /* 0x000fc4000f8e00ff */
[----:B------:R-:W-:Y:S02]  /*5c10*/  IMAD.U32 R7, RZ, RZ, UR47 ;  /* 0x0000002fff077e24 */ /* 0x000fe4000f8e00ff */
[----:B--2---:R-:W-:Y:S01]  /*5c20*/  IMAD.U32 R4, RZ, RZ, UR4 ;  /* 0x00000004ff047e24 */ /* 0x004fe2000f8e00ff */
[----:B0-----:R-:W-:-:S07]  /*5c30*/  MOV R5, UR5 ;  /* 0x0000000500057c02 */ /* 0x001fce0008000f00 */
[----:B------:R-:W-:-:S07]  /*5c40*/  LEPC R20, `(.L_x_223) ;  /* 0x000000001014794e */ /* 0x000fce0000000000 */
[----:B-1----:R-:W-:Y:S05]  /*5c50*/  CALL.ABS.NOINC R10 ;  /* 0x000000000a007343 */ /* 0x002fea0003c00000 */
.L_x_223:
        /* <DEDUP_REMOVED lines=14> */
.L_x_224:
[----:B------:R-:W-:Y:S05]  /*5d40*/  BRA `(.L_x_225) ;  /* 0x00000000000c7947 */ /* 0x000fea0003800000 */
.L_x_222:
[----:B0-----:R-:W-:-:S04]  /*5d50*/  IADD3 R4, P0, PT, R18, UR44, RZ ;  /* 0x0000002c12047c10 */ /* 0x001fc8000ff1e0ff */
[----:B------:R-:W-:-:S05]  /*5d60*/  IADD3.X R5, PT, PT, R19, UR45, RZ, P0, !PT ;  /* 0x0000002d13057c10 */ /* 0x000fca00087fe4ff */
[----:B------:R0:W-:Y:S04]  /*5d70*/  STG.E.U8 desc[UR38][R4.64], RZ ;  /* 0x000000ff04007986 */ /* 0x0001e8000c101126 */
.L_x_225:
[----:B------:R-:W-:Y:S05]  /*5d80*/  BSYNC.RECONVERGENT B6 ;  /* 0x0000000000067941 */ /* 0x000fea0003800200 */
.L_x_221:
[----:B------:R-:W-:Y:S01]  /*5d90*/  IADD3 R8, P0, PT, R18, UR48, RZ ;  /* 0x0000003012087c10 */ /* 0x000fe2000ff1e0ff */
[----:B------:R-:W-:Y:S03]  /*5da0*/  BSSY.RECONVERGENT B6, `(.L_x_226) ;  /* 0x0000026000067945 */ /* 0x000fe60003800200 */
[----:B------:R-:W-:Y:S02]  /*5db0*/  IADD3.X R9, PT, PT, R19, UR49, RZ, P0, !PT ;  /* 0x0000003113097c10 */ /* 0x000fe400087fe4ff */
[----:B------:R-:W-:-:S04]  /*5dc0*/  ISETP.GE.U32.AND P0, PT, R8, UR40, PT ;  /* 0x0000002808007c0c */ /* 0x000fc8000bf06070 */
[----:B------:R-:W-:-:S13]  /*5dd0*/  ISETP.GE.AND.EX P0, PT, R9, UR50, PT, P0 ;  /* 0x0000003209007c0c */ /* 0x000fda000bf06300 */
[----:B------:R-:W-:Y:S05]  /*5de0*/  @!P0 BRA `(.L_x_227) ;  /* 0x0000000000788947 */ /* 0x000fea0003800000 */
[----:B0-----:R-:W-:Y:S01]  /*5df0*/  MOV R4, UR40 ;  /* 0x0000002800047c02 */ /* 0x001fe20008000f00 */
        /* <DEDUP_REMOVED lines=14> */
.L_x_228:
        /* <DEDUP_REMOVED lines=14> */
.L_x_229:
[----:B------:R-:W-:Y:S05]  /*5fc0*/  BRA `(.L_x_230) ;  /* 0x00000000000c7947 */ /* 0x000fea0003800000 */
.L_x_227:
[----:B0-----:R-:W-:-:S04]  /*5fd0*/  IADD3 R4, P0, PT, R8, UR44, RZ ;  /* 0x0000002c08047c10 */ /* 0x001fc8000ff1e0ff */
[----:B------:R-:W-:-:S05]  /*5fe0*/  IADD3.X R5, PT, PT, R9, UR45, RZ, P0, !PT ;  /* 0x0000002d09057c10 */ /* 0x000fca00087fe4ff */
[----:B------:R0:W-:Y:S04]  /*5ff0*/  STG.E.U8 desc[UR38][R4.64], RZ ;  /* 0x000000ff04007986 */ /* 0x0001e8000c101126 */
.L_x_230:
[----:B------:R-:W-:Y:S05]  /*6000*/  BSYNC.RECONVERGENT B6 ;  /* 0x0000000000067941 */ /* 0x000fea0003800200 */
.L_x_226:
[----:B------:R-:W-:-:S13]  /*6010*/  ISETP.NE.AND P0, PT, R24, RZ, PT ;  /* 0x000000ff1800720c */ /* 0x000fda0003f05270 */
[----:B------:R-:W-:Y:S05]  /*6020*/  @P0 BRA `(.L_x_231) ;  /* 0xfffffff400600947 */ /* 0x000fea000383ffff */
[----:B------:R-:W-:Y:S05]  /*6030*/  BSYNC.RECONVERGENT B7 ;  /* 0x0000000000077941 */ /* 0x000fea0003800200 */
.L_x_210:
[----:B------:R-:W-:Y:S01]  /*6040*/  UISETP.NE.AND UP0, UPT, UR51, URZ, UPT ;  /* 0x000000ff3300728c */ /* 0x000fe2000bf05270 */
[----:B------:R-:W-:-:S08]  /*6050*/  IMAD.MOV.U32 R33, RZ, RZ, RZ ;  /* 0x000000ffff217224 */ /* 0x000fd000078e00ff */
[----:B------:R-:W-:Y:S05]  /*6060*/  BRA.U !UP0, `(.L_x_92) ;  /* 0x0000001108507547 */ /* 0x000fea000b800000 */
[----:B------:R-:W-:Y:S01]  /*6070*/  BSSY.RECONVERGENT B7, `(.L_x_232) ;  /* 0x0000032000077945 */ /* 0x000fe20003800200 */
[----:B------:R-:W-:-:S07]  /*6080*/  IMAD.MOV.U32 R18, RZ, RZ, RZ ;  /* 0x000000ffff127224 */ /* 0x000fce00078e00ff */
.L_x_239:
[----:B------:R-:W-:Y:S01]  /*6090*/  IMAD.MOV.U32 R37, RZ, RZ, RZ ;  /* 0x000000ffff257224 */ /* 0x000fe200078e00ff */
[----:B------:R-:W-:Y:S01]  /*60a0*/  BSSY.RECONVERGENT B6, `(.L_x_233) ;  /* 0x0000028000067945 */ /* 0x000fe20003800200 */
[----:B0-----:R-:W-:-:S04]  /*60b0*/  IMAD.WIDE.U32 R4, R22, UR48, R36 ;  /* 0x0000003016047c25 */ /* 0x001fc8000f8e0024 */
[----:B------:R-:W-:Y:S01]  /*60c0*/  IMAD R9, R22, UR49, R5 ;  /* 0x0000003116097c24 */ /* 0x000fe2000f8e0205 */
[----:B------:R-:W-:-:S04]  /*60d0*/  ISETP.GE.U32.AND P0, PT, R4, UR40, PT ;  /* 0x0000002804007c0c */ /* 0x000fc8000bf06070 */
[----:B------:R-:W-:-:S13]  /*60e0*/  ISETP.GE.AND.EX P0, PT, R9, UR50, PT, P0 ;  /* 0x0000003209007c0c */ /* 0x000fda000bf06300 */
[----:B------:R-:W-:Y:S05]  /*60f0*/  @!P0 BRA `(.L_x_234) ;  /* 0x00000000007c8947 */ /* 0x000fea0003800000 */
[----:B------:R-:W-:Y:S01]  /*6100*/  IMAD.U32 R6, RZ, RZ, UR40 ;  /* 0x00000028ff067e24 */ /* 0x000fe2000f8e00ff */
[----:B------:R-:W-:Y:S01]  /*6110*/  MOV R17, 0x0 ;  /* 0x0000000000117802 */ /* 0x000fe20000000f00 */
[----:B------:R-:W-:Y:S01]  /*6120*/  IMAD.U32 R11, RZ, RZ, UR50 ;  /* 0x00000032ff0b7e24 */ /* 0x000fe2000f8e00ff */
[----:B------:R-:W0:Y:S01]  /*6130*/  LDCU.64 UR4, c[0x4][0x40] ;  /* 0x01000800ff0477ac */ /* 0x000e220008000a00 */
[----:B------:R-:W-:Y:S01]  /*6140*/  IMAD.MOV.U32 R8, RZ, RZ, R4 ;  /* 0x000000ffff087224 */ /* 0x000fe200078e0004 */
[----:B------:R1:W2:Y:S01]  /*6150*/  LDC.64 R12, c[0x4][R17] ;  /* 0x01000000110c7b82 */ /* 0x0002a20000000a00 */
[----:B------:R-:W-:Y:S01]  /*6160*/  IMAD.MOV.U32 R10, RZ, RZ, R6 ;  /* 0x000000ffff0a7224 */ /* 0x000fe200078e0006 */
[----:B------:R-:W-:Y:S01]  /*6170*/  MOV R7, UR41 ;  /* 0x0000002900077c02 */ /* 0x000fe20008000f00 */
[----:B------:R-:W-:Y:S01]  /*6180*/  IMAD.U32 R6, RZ, RZ, UR56 ;  /* 0x00000038ff067e24 */ /* 0x000fe2000f8e00ff */
[----:B------:R1:W-:Y:S01]  /*6190*/  STL.64 [R1], R8 ;  /* 0x0000000801007387 */ /* 0x0003e20000100a00 */
[----:B------:R-:W-:-:S03]  /*61a0*/  IMAD.U32 R7, RZ, RZ, UR47 ;  /* 0x0000002fff077e24 */ /* 0x000fc6000f8e00ff */
[----:B------:R1:W-:Y:S01]  /*61b0*/  STL.64 [R1+0x8], R10 ;  /* 0x0000080a01007387 */ /* 0x0003e20000100a00 */
[----:B0-----:R-:W-:Y:S02]  /*61c0*/  IMAD.U32 R4, RZ, RZ, UR4 ;  /* 0x00000004ff047e24 */ /* 0x001fe4000f8e00ff */
[----:B------:R-:W-:-:S07]  /*61d0*/  IMAD.U32 R5, RZ, RZ, UR5 ;  /* 0x00000005ff057e24 */ /* 0x000fce000f8e00ff */
[----:B------:R-:W-:-:S07]  /*61e0*/  LEPC R20, `(.L_x_235) ;  /* 0x000000001014794e */ /* 0x000fce0000000000 */
[----:B-12---:R-:W-:Y:S05]  /*61f0*/  CALL.ABS.NOINC R12 ;  /* 0x000000000c007343 */ /* 0x006fea0003c00000 */
.L_x_235:
        /* <DEDUP_REMOVED lines=14> */
.L_x_236:
[----:B------:R-:W-:Y:S05]  /*62e0*/  BRA `(.L_x_237) ;  /* 0x00000000000c7947 */ /* 0x000fea0003800000 */
.L_x_234:
[----:B------:R-:W-:-:S04]  /*62f0*/  IADD3 R4, P0, PT, R4, UR42, RZ ;  /* 0x0000002a04047c10 */ /* 0x000fc8000ff1e0ff */
[----:B------:R-:W-:-:S05]  /*6300*/  IADD3.X R5, PT, PT, R9, UR43, RZ, P0, !PT ;  /* 0x0000002b09057c10 */ /* 0x000fca00087fe4ff */
[----:B------:R0:W-:Y:S04]  /*6310*/  STG.E.U8 desc[UR38][R4.64], RZ ;  /* 0x000000ff04007986 */ /* 0x0001e8000c101126 */
.L_x_237:
[----:B------:R-:W-:Y:S05]  /*6320*/  BSYNC.RECONVERGENT B6 ;  /* 0x0000000000067941 */ /* 0x000fea0003800200 */
.L_x_233:
[----:B------:R-:W-:Y:S02]  /*6330*/  VIADD R18, R18, 0x1 ;  /* 0x0000000112127836 */ /* 0x000fe40000000000 */
[----:B------:R-:W-:-:S03]  /*6340*/  IMAD.MOV.U32 R33, RZ, RZ, RZ ;  /* 0x000000ffff217224 */ /* 0x000fc600078e00ff */
[----:B------:R-:W-:-:S13]  /*6350*/  ISETP.NE.AND P0, PT, R18, UR51, PT ;  /* 0x0000003312007c0c */ /* 0x000fda000bf05270 */
[----:B------:R-:W-:Y:S05]  /*6360*/  @!P0 BRA `(.L_x_238) ;  /* 0x0000000000088947 */ /* 0x000fea0003800000 */
[----:B------:R-:W-:Y:S01]  /*6370*/  VIADD R22, R22, 0x1 ;  /* 0x0000000116167836 */ /* 0x000fe20000000000 */
[----:B------:R-:W-:Y:S06]  /*6380*/  BRA `(.L_x_239) ;  /* 0xfffffffc00407947 */ /* 0x000fec000383ffff */
.L_x_238:
[----:B------:R-:W-:Y:S05]  /*6390*/  BSYNC.RECONVERGENT B7 ;  /* 0x0000000000077941 */ /* 0x000fea0003800200 */
.L_x_232:
[----:B------:R-:W-:Y:S05]  /*63a0*/  BRA `(.L_x_92) ;  /* 0x0000000c00807947 */ /* 0x000fea0003800000 */
.L_x_209:
[----:B------:R-:W-:Y:S01]  /*63b0*/  UISETP.GE.U32.AND UP0, UPT, UR4, 0x3, UPT ;  /* 0x000000030400788c */ /* 0x000fe2000bf06070 */
[----:B------:R-:W-:Y:S01]  /*63c0*/  IMAD.MOV.U32 R2, RZ, RZ, RZ ;  /* 0x000000ffff027224 */ /* 0x000fe200078e00ff */
[----:B------:R-:W-:Y:S01]  /*63d0*/  ULOP3.LUT UR42, UR6, 0x3, URZ, 0xc0, !UPT ;  /* 0x00000003062a7892 */ /* 0x000fe2000f8ec0ff */
[----:B------:R-:W-:-:S06]  /*63e0*/  IMAD.MOV.U32 R22, RZ, RZ, RZ ;  /* 0x000000ffff167224 */ /* 0x000fcc00078e00ff */
[----:B------:R-:W-:Y:S05]  /*63f0*/  BRA.U !UP0, `(.L_x_240) ;  /* 0x0000000908987547 */ /* 0x000fea000b800000 */
[----:B------:R-:W-:Y:S01]  /*6400*/  ULOP3.LUT UR6, UR6, 0x7ffffffc, URZ, 0xc0, !UPT ;  /* 0x7ffffffc06067892 */ /* 0x000fe2000f8ec0ff */
[----:B------:R-:W-:Y:S01]  /*6410*/  HFMA2 R2, -RZ, RZ, 0, 0 ;  /* 0x00000000ff027431 */ /* 0x000fe200000001ff */
[----:B------:R-:W-:Y:S01]  /*6420*/  BSSY.RECONVERGENT B7, `(.L_x_240) ;  /* 0x00000a3000077945 */ /* 0x000fe20003800200 */
[----:B------:R-:W-:-:S03]  /*6430*/  IMAD.MOV.U32 R23, RZ, RZ, RZ ;  /* 0x000000ffff177224 */ /* 0x000fc600078e00ff */
[----:B------:R-:W-:-:S07]  /*6440*/  IMAD.U32 R22, RZ, RZ, UR6 ;  /* 0x00000006ff167e24 */ /* 0x000fce000f8e00ff */
.L_x_261:
[----:B------:R-:W-:Y:S01]  /*6450*/  IMAD.MOV.U32 R37, RZ, RZ, RZ ;  /* 0x000000ffff257224 */ /* 0x000fe200078e00ff */
[----:B------:R-:W-:Y:S01]  /*6460*/  BSSY.RECONVERGENT B6, `(.L_x_241) ;  /* 0x000002a000067945 */ /* 0x000fe20003800200 */
[----:B------:R-:W-:-:S04]  /*6470*/  IMAD.WIDE.U32 R18, R23, UR48, R36 ;  /* 0x0000003017127c25 */ /* 0x000fc8000f8e0024 */
[C---:B------:R-:W-:Y:S01]  /*6480*/  IMAD R25, R23.reuse, UR49, R19 ;  /* 0x0000003117197c24 */ /* 0x040fe2000f8e0213 */
[----:B------:R-:W-:Y:S01]  /*6490*/  ISETP.GE.U32.AND P0, PT, R18, UR40, PT ;  /* 0x0000002812007c0c */ /* 0x000fe2000bf06070 */
[----:B------:R-:W-:-:S03]  /*64a0*/  VIADD R23, R23, 0x4 ;  /* 0x0000000417177836 */ /* 0x000fc60000000000 */
[----:B------:R-:W-:Y:S02]  /*64b0*/  ISETP.GE.AND.EX P0, PT, R25, UR50, PT, P0 ;  /* 0x0000003219007c0c */ /* 0x000fe4000bf06300 */
[----:B------:R-:W-:-:S04]  /*64c0*/  ISETP.NE.AND P1, PT, R23, R22, PT ;  /* 0x000000161700720c */ /* 0x000fc80003f25270 */
[----:B------:R-:W-:-:S07]  /*64d0*/  P2R R24, PR, RZ, 0x2 ;  /* 0x00000002ff187803 */ /* 0x000fce0000000000 */
[----:B------:R-:W-:Y:S05]  /*64e0*/  @!P0 BRA `(.L_x_242) ;  /* 0x0000000000808947 */ /* 0x000fea0003800000 */
[----:B------:R-:W-:Y:S01]  /*64f0*/  IMAD.U32 R4, RZ, RZ, UR40 ;  /* 0x00000028ff047e24 */ /* 0x000fe2000f8e00ff */
[----:B------:R-:W-:Y:S01]  /*6500*/  MOV R8, R18 ;  /* 0x0000001200087202 */ /* 0x000fe20000000f00 */
[----:B------:R-:W-:Y:S01]  /*6510*/  IMAD.U32 R11, RZ, RZ, UR50 ;  /* 0x00000032ff0b7e24 */ /* 0x000fe2000f8e00ff */
[----:B------:R-:W-:Y:S01]  /*6520*/  MOV R17, 0x0 ;  /* 0x0000000000117802 */ /* 0x000fe20000000f00 */
[----:B------:R-:W-:Y:S01]  /*6530*/  IMAD.MOV.U32 R9, RZ, RZ, R25 ;  /* 0x000000ffff097224 */ /* 0x000fe200078e0019 */
[----:B------:R-:W0:Y:S01]  /*6540*/  LDCU.64 UR4, c[0x4][0x40] ;  /* 0x01000800ff0477ac */ /* 0x000e220008000a00 */
[----:B------:R-:W-:Y:S01]  /*6550*/  IMAD.MOV.U32 R10, RZ, RZ, R4 ;  /* 0x000000ffff0a7224 */ /* 0x000fe200078e0004 */
[----:B------:R1:W2:Y:S01]  /*6560*/  LDC.64 R12, c[0x4][R17] ;  /* 0x01000000110c7b82 */ /* 0x0002a20000000a00 */
[----:B------:R-:W-:Y:S01]  /*6570*/  IMAD.U32 R5, RZ, RZ, UR41 ;  /* 0x00000029ff057e24 */ /* 0x000fe2000f8e00ff */
[----:B------:R1:W-:Y:S01]  /*6580*/  STL.64 [R1], R8 ;  /* 0x0000000801007387 */ /* 0x0003e20000100a00 */
[----:B------:R-:W-:-:S02]  /*6590*/  IMAD.U32 R6, RZ, RZ, UR56 ;  /* 0x00000038ff067e24 */ /* 0x000fc4000f8e00ff */
[----:B------:R-:W-:Y:S01]  /*65a0*/  IMAD.U32 R7, RZ, RZ, UR47 ;  /* 0x0000002fff077e24 */ /* 0x000fe2000f8e00ff */
[----:B------:R1:W-:Y:S01]  /*65b0*/  STL.64 [R1+0x8], R10 ;  /* 0x0000080a01007387 */ /* 0x0003e20000100a00 */
[----:B0-----:R-:W-:Y:S02]  /*65c0*/  IMAD.U32 R4, RZ, RZ, UR4 ;  /* 0x00000004ff047e24 */ /* 0x001fe4000f8e00ff */
[----:B-1----:R-:W-:-:S07]  /*65d0*/  IMAD.U32 R5, RZ, RZ, UR5 ;  /* 0x00000005ff057e24 */ /* 0x002fce000f8e00ff */
[----:B------:R-:W-:-:S07]  /*65e0*/  LEPC R20, `(.L_x_243) ;  /* 0x000000001014794e */ /* 0x000fce0000000000 */
[----:B--2---:R-:W-:Y:S05]  /*65f0*/  CALL.ABS.NOINC R12 ;  /* 0x000000000c007343 */ /* 0x004fea0003c00000 */
.L_x_243:
        /* <DEDUP_REMOVED lines=14> */
.L_x_244:
[----:B------:R-:W-:Y:S05]  /*66e0*/  BRA `(.L_x_245) ;  /* 0x0000000000047947 */ /* 0x000fea0003800000 */
.L_x_242:
[----:B------:R-:W-:-:S07]  /*66f0*/  FADD R2, R2, UR46 ;  /* 0x0000002e02027e21 */ /* 0x000fce0008000000 */
.L_x_245:
[----:B------:R-:W-:Y:S05]  /*6700*/  BSYNC.RECONVERGENT B6 ;  /* 0x0000000000067941 */ /* 0x000fea0003800200 */
.L_x_241:
[----:B------:R-:W-:Y:S01]  /*6710*/  IADD3 R18, P0, PT, R18, UR48, RZ ;  /* 0x0000003012127c10 */ /* 0x000fe2000ff1e0ff */
[----:B------:R-:W-:Y:S03]  /*6720*/  BSSY.RECONVERGENT B6, `(.L_x_246) ;  /* 0x0000024000067945 */ /* 0x000fe60003800200 */
[----:B------:R-:W-:Y:S02]  /*6730*/  IADD3.X R19, PT, PT, R25, UR49, RZ, P0, !PT ;  /* 0x0000003119137c10 */ /* 0x000fe400087fe4ff */
[----:B------:R-:W-:-:S04]  /*6740*/  ISETP.GE.U32.AND P0, PT, R18, UR40, PT ;  /* 0x0000002812007c0c */ /* 0x000fc8000bf06070 */
[----:B------:R-:W-:-:S13]  /*6750*/  ISETP.GE.AND.EX P0, PT, R19, UR50, PT, P0 ;  /* 0x0000003213007c0c */ /* 0x000fda000bf06300 */
[----:B------:R-:W-:Y:S05]  /*6760*/  @!P0 BRA `(.L_x_247) ;  /* 0x0000000000788947 */ /* 0x000fea0003800000 */
[----:B------:R-:W-:Y:S01]  /*6770*/  IMAD.U32 R4, RZ, RZ, UR40 ;  /* 0x00000028ff047e24 */ /* 0x000fe2000f8e00ff */
        /* <DEDUP_REMOVED lines=14> */
.L_x_248:
        /* <DEDUP_REMOVED lines=14> */
.L_x_249:
[----:B------:R-:W-:Y:S05]  /*6940*/  BRA `(.L_x_250) ;  /* 0x0000000000047947 */ /* 0x000fea0003800000 */
.L_x_247:
[----:B------:R-:W-:-:S07]  /*6950*/  FADD R2, R2, UR46 ;  /* 0x0000002e02027e21 */ /* 0x000fce0008000000 */
.L_x_250:
[----:B------:R-:W-:Y:S05]  /*6960*/  BSYNC.RECONVERGENT B6 ;  /* 0x0000000000067941 */ /* 0x000fea0003800200 */
.L_x_246:
[----:B------:R-:W-:Y:S01]  /*6970*/  IADD3 R18, P0, PT, R18, UR48, RZ ;  /* 0x0000003012127c10 */ /* 0x000fe2000ff1e0ff */
[----:B------:R-:W-:Y:S03]  /*6980*/  BSSY.RECONVERGENT B6, `(.L_x_251) ;  /* 0x0000024000067945 */ /* 0x000fe60003800200 */
[----:B------:R-:W-:Y:S02]  /*6990*/  IADD3.X R19, PT, PT, R19, UR49, RZ, P0, !PT ;  /* 0x0000003113137c10 */ /* 0x000fe400087fe4ff */
[----:B------:R-:W-:-:S04]  /*69a0*/  ISETP.GE.U32.AND P0, PT, R18, UR40, PT ;  /* 0x0000002812007c0c */ /* 0x000fc8000bf06070 */
[----:B------:R-:W-:-:S13]  /*69b0*/  ISETP.GE.AND.EX P0, PT, R19, UR50, PT, P0 ;  /* 0x0000003213007c0c */ /* 0x000fda000bf06300 */
[----:B------:R-:W-:Y:S05]  /*69c0*/  @!P0 BRA `(.L_x_252) ;  /* 0x0000000000788947 */ /* 0x000fea0003800000 */
[----:B------:R-:W-:Y:S01]  /*69d0*/  MOV R4, UR40 ;  /* 0x0000002800047c02 */ /* 0x000fe20008000f00 */
        /* <DEDUP_REMOVED lines=14> */
.L_x_253:
        /* <DEDUP_REMOVED lines=14> */
.L_x_254:
[----:B------:R-:W-:Y:S05]  /*6ba0*/  BRA `(.L_x_255) ;  /* 0x0000000000047947 */ /* 0x000fea0003800000 */
.L_x_252:
[----:B------:R-:W-:-:S07]  /*6bb0*/  FADD R2, R2, UR46 ;  /* 0x0000002e02027e21 */ /* 0x000fce0008000000 */
.L_x_255:
[----:B------:R-:W-:Y:S05]  /*6bc0*/  BSYNC.RECONVERGENT B6 ;  /* 0x0000000000067941 */ /* 0x000fea0003800200 */
.L_x_251:
        /* <DEDUP_REMOVED lines=21> */
.L_x_258:
        /* <DEDUP_REMOVED lines=14> */
.L_x_259:
[----:B------:R-:W-:Y:S05]  /*6e00*/  BRA `(.L_x_260) ;  /* 0x0000000000047947 */ /* 0x000fea0003800000 */
.L_x_257:
[----:B------:R-:W-:-:S07]  /*6e10*/  FADD R2, R2, UR46 ;  /* 0x0000002e02027e21 */ /* 0x000fce0008000000 */
.L_x_260:
[----:B------:R-:W-:Y:S05]  /*6e20*/  BSYNC.RECONVERGENT B6 ;  /* 0x0000000000067941 */ /* 0x000fea0003800200 */
.L_x_256:
[----:B------:R-:W-:-:S13]  /*6e30*/  ISETP.NE.AND P0, PT, R24, RZ, PT ;  /* 0x000000ff1800720c */ /* 0x000fda0003f05270 */
[----:B------:R-:W-:Y:S05]  /*6e40*/  @P0 BRA `(.L_x_261) ;  /* 0xfffffff400800947 */ /* 0x000fea000383ffff */
[----:B------:R-:W-:Y:S05]  /*6e50*/  BSYNC.RECONVERGENT B7 ;  /* 0x0000000000077941 */ /* 0x000fea0003800200 */
.L_x_240:
[----:B------:R-:W-:Y:S01]  /*6e60*/  UISETP.NE.AND UP0, UPT, UR42, URZ, UPT ;  /* 0x000000ff2a00728c */ /* 0x000fe2000bf05270 */
[----:B------:R-:W-:-:S08]  /*6e70*/  IMAD.MOV.U32 R33, RZ, RZ, RZ ;  /* 0x000000ffff217224 */ /* 0x000fd000078e00ff */
[----:B------:R-:W-:Y:S05]  /*6e80*/  BRA.U !UP0, `(.L_x_92) ;  /* 0x0000000108c87547 */ /* 0x000fea000b800000 */
[----:B------:R-:W-:Y:S01]  /*6e90*/  HFMA2 R18, -RZ, RZ, 0, 0 ;  /* 0x00000000ff127431 */ /* 0x000fe200000001ff */
[----:B------:R-:W-:Y:S06]  /*6ea0*/  BSSY.RECONVERGENT B7, `(.L_x_262) ;  /* 0x000002f000077945 */ /* 0x000fec0003800200 */
.L_x_268:
[----:B------:R-:W-:Y:S01]  /*6eb0*/  IMAD.MOV.U32 R37, RZ, RZ, RZ ;  /* 0x000000ffff257224 */ /* 0x000fe200078e00ff */
[----:B------:R-:W-:Y:S01]  /*6ec0*/  BSSY.RECONVERGENT B6, `(.L_x_263) ;  /* 0x0000029000067945 */ /* 0x000fe20003800200 */
[----:B------:R-:W-:Y:S02]  /*6ed0*/  VIADD R18, R18, 0x1 ;  /* 0x0000000112127836 */ /* 0x000fe40000000000 */
[----:B------:R-:W-:-:S03]  /*6ee0*/  IMAD.WIDE.U32 R8, R22, UR48, R36 ;  /* 0x0000003016087c25 */ /* 0x000fc6000f8e0024 */
[----:B------:R-:W-:Y:S01]  /*6ef0*/  ISETP.NE.AND P1, PT, R18, UR42, PT ;  /* 0x0000002a12007c0c */ /* 0x000fe2000bf25270 */
[----:B------:R-:W-:Y:S01]  /*6f00*/  IMAD R3, R22, UR49, R9 ;  /* 0x0000003116037c24 */ /* 0x000fe2000f8e0209 */
[----:B------:R-:W-:Y:S02]  /*6f10*/  ISETP.GE.U32.AND P0, PT, R8, UR40, PT ;  /* 0x0000002808007c0c */ /* 0x000fe4000bf06070 */
[----:B------:R-:W-:Y:S02]  /*6f20*/  P2R R19, PR, RZ, 0x2 ;  /* 0x00000002ff137803 */ /* 0x000fe40000000000 */
        /* <DEDUP_REMOVED lines=8> */
[----:B------:R-:W-:Y:S02]  /*6fb0*/  IMAD.MOV.U32 R10, RZ, RZ, R4 ;  /* 0x000000ffff0a7224 */ /* 0x000fe400078e0004 */
[----:B------:R-:W-:Y:S01]  /*6fc0*/  IMAD.U32 R5, RZ, RZ, UR41 ;  /* 0x00000029ff057e24 */ /* 0x000fe2000f8e00ff */
[----:B------:R1:W-:Y:S01]  /*6fd0*/  STL.64 [R1], R8 ;  /* 0x0000000801007387 */ /* 0x0003e20000100a00 */
[----:B------:R-:W-:-:S02]  /*6fe0*/  IMAD.U32 R6, RZ, RZ, UR56 ;  /* 0x00000038ff067e24 */ /* 0x000fc4000f8e00ff */
[----:B------:R-:W-:Y:S01]  /*6ff0*/  IMAD.U32 R7, RZ, RZ, UR47 ;  /* 0x0000002fff077e24 */ /* 0x000fe2000f8e00ff */
[----:B------:R1:W-:Y:S01]  /*7000*/  STL.64 [R1+0x8], R10 ;  /* 0x0000080a01007387 */ /* 0x0003e20000100a00 */
[----:B0-----:R-:W-:Y:S01]  /*7010*/  MOV R4, UR4 ;  /* 0x0000000400047c02 */ /* 0x001fe20008000f00 */
[----:B------:R-:W-:-:S07]  /*7020*/  IMAD.U32 R5, RZ, RZ, UR5 ;  /* 0x00000005ff057e24 */ /* 0x000fce000f8e00ff */
[----:B------:R-:W-:-:S07]  /*7030*/  LEPC R20, `(.L_x_265) ;  /* 0x000000001014794e */ /* 0x000fce0000000000 */
[----:B-12---:R-:W-:Y:S05]  /*7040*/  CALL.ABS.NOINC R12 ;  /* 0x000000000c007343 */ /* 0x006fea0003c00000 */
.L_x_265:
        /* <DEDUP_REMOVED lines=14> */
.L_x_266:
[----:B------:R-:W-:Y:S05]  /*7130*/  BRA `(.L_x_267) ;  /* 0x0000000000047947 */ /* 0x000fea0003800000 */
.L_x_264:
[----:B------:R-:W-:-:S07]  /*7140*/  FADD R2, R2, UR46 ;  /* 0x0000002e02027e21 */ /* 0x000fce0008000000 */
.L_x_267:
[----:B------:R-:W-:Y:S05]  /*7150*/  BSYNC.RECONVERGENT B6 ;  /* 0x0000000000067941 */ /* 0x000fea0003800200 */
.L_x_263:
[----:B------:R-:W-:Y:S02]  /*7160*/  ISETP.NE.AND P0, PT, R19, RZ, PT ;  /* 0x000000ff1300720c */ /* 0x000fe40003f05270 */
[----:B------:R-:W-:-:S11]  /*7170*/  IADD3 R22, PT, PT, R22, 0x1, RZ ;  /* 0x0000000116167810 */ /* 0x000fd60007ffe0ff */
[----:B------:R-:W-:Y:S05]  /*7180*/  @P0 BRA `(.L_x_268) ;  /* 0xfffffffc00480947 */ /* 0x000fea000383ffff */
[----:B------:R-:W-:Y:S05]  /*7190*/  BSYNC.RECONVERGENT B7 ;  /* 0x0000000000077941 */ /* 0x000fea0003800200 */
.L_x_262:
[----:B------:R-:W-:-:S07]  /*71a0*/  IMAD.MOV.U32 R33, RZ, RZ, RZ ;  /* 0x000000ffff217224 */ /* 0x000fce00078e00ff */
.L_x_92:
[----:B------:R-:W1:Y:S02]  /*71b0*/  S2UR UR4, SR_CTAID.Y ;  /* 0x00000000000479c3 */ /* 0x000e640000002600 */
[----:B-1----:R-:W-:-:S09]  /*71c0*/  UISETP.NE.AND UP0, UPT, UR4, URZ, UPT ;  /* 0x000000ff0400728c */ /* 0x002fd2000bf05270 */
[----:B------:R-:W-:Y:S05]  /*71d0*/  BRA.U UP0, `(.L_x_269) ;  /* 0x00000001005c7547 */ /* 0x000fea000b800000 */
[----:B------:R-:W1:Y:S01]  /*71e0*/  LDCU.64 UR4, c[0x0][0x3a0] ;  /* 0x00007400ff0477ac */ /* 0x000e620008000a00 */
[----:B------:R-:W2:Y:S01]  /*71f0*/  LDCU UR6, c[0x0][0x388] ;  /* 0x00007100ff0677ac */ /* 0x000ea20008000800 */
[----:B-1----:R-:W-:Y:S01]  /*7200*/  UIMAD UR4, UR4, UR5, URZ ;  /* 0x00000005040472a4 */ /* 0x002fe2000f8e02ff */
[----:B------:R-:W2:Y:S02]  /*7210*/  LDCU UR5, c[0x0][0x380] ;  /* 0x00007000ff0577ac */ /* 0x000ea40008000800 */
[----:B--2---:R-:W-:-:S04]  /*7220*/  UIMAD UR5, UR6, UR5, URZ ;  /* 0x00000005060572a4 */ /* 0x004fc8000f8e02ff */
[----:B------:R-:W-:-:S06]  /*7230*/  UIMAD UR4, UR4, UR5, URZ ;  /* 0x00000005040472a4 */ /* 0x000fcc000f8e02ff */
[----:B------:R-:W-:-:S13]  /*7240*/  ISETP.GE.AND P0, PT, R16, UR4, PT ;  /* 0x0000000410007c0c */ /* 0x000fda000bf06270 */
[----:B------:R-:W-:Y:S05]  /*7250*/  @!P0 BRA `(.L_x_270) ;  /* 0x00000000002c8947 */ /* 0x000fea0003800000 */
[----:B------:R-:W-:Y:S01]  /*7260*/  MOV R0, 0x0 ;  /* 0x0000000000007802 */ /* 0x000fe20000000f00 */
[----:B------:R1:W-:Y:S01]  /*7270*/  STL [R1], R16 ;  /* 0x0000001001007387 */ /* 0x0003e20000100800 */
[----:B------:R-:W0:Y:S01]  /*7280*/  LDCU.64 UR4, c[0x4][0x50] ;  /* 0x01000a00ff0477ac */ /* 0x000e220008000a00 */
[----:B------:R-:W-:Y:S01]  /*7290*/  IMAD.U32 R6, RZ, RZ, UR56 ;  /* 0x00000038ff067e24 */ /* 0x000fe2000f8e00ff */
[----:B------:R1:W2:Y:S01]  /*72a0*/  LDC.64 R2, c[0x4][R0] ;  /* 0x0100000000027b82 */ /* 0x0002a20000000a00 */
[----:B------:R-:W-:Y:S02]  /*72b0*/  IMAD.U32 R7, RZ, RZ, UR47 ;  /* 0x0000002fff077e24 */ /* 0x000fe4000f8e00ff */
[----:B0-----:R-:W-:Y:S02]  /*72c0*/  IMAD.U32 R4, RZ, RZ, UR4 ;  /* 0x00000004ff047e24 */ /* 0x001fe4000f8e00ff */
[----:B-1----:R-:W-:-:S07]  /*72d0*/  IMAD.U32 R5, RZ, RZ, UR5 ;  /* 0x00000005ff057e24 */ /* 0x002fce000f8e00ff */
[----:B------:R-:W-:-:S07]  /*72e0*/  LEPC R20, `(.L_x_271) ;  /* 0x000000001014794e */ /* 0x000fce0000000000 */
[----:B--2---:R-:W-:Y:S05]  /*72f0*/  CALL.ABS.NOINC R2 ;  /* 0x0000000002007343 */ /* 0x004fea0003c00000 */
.L_x_271:
[----:B------:R-:W-:Y:S05]  /*7300*/  EXIT ;  /* 0x000000000000794d */ /* 0x000fea0003800000 */
.L_x_270:
[----:B------:R-:W0:Y:S02]  /*7310*/  LDCU.64 UR4, c[0x0][0x3d8] ;  /* 0x00007b00ff0477ac */ /* 0x000e240008000a00 */
[----:B0-----:R-:W-:-:S04]  /*7320*/  IADD3 R4, P0, PT, R16, UR4, RZ ;  /* 0x0000000410047c10 */ /* 0x001fc8000ff1e0ff */
[----:B------:R-:W-:-:S05]  /*7330*/  LEA.HI.X.SX32 R5, R16, UR5, 0x1, P0 ;  /* 0x0000000510057c11 */ /* 0x000fca00080f0eff */
[----:B------:R1:W-:Y:S04]  /*7340*/  STG.E.U8 desc[UR38][R4.64], R33 ;  /* 0x0000002104007986 */ /* 0x0003e8000c101126 */
.L_x_269:
[----:B------:R-:W2:Y:S01]  /*7350*/  LDCU.U8 UR4, c[0x0][0x3e4] ;  /* 0x00007c80ff0477ac */ /* 0x000ea20008000000 */
[----:B------:R-:W-:Y:S01]  /*7360*/  ISETP.GE.AND P0, PT, R33, 0x1, PT ;  /* 0x000000012100780c */ /* 0x000fe20003f06270 */
[----:B------:R-:W-:Y:S01]  /*7370*/  BSSY.RECONVERGENT B0, `(.L_x_272) ;  /* 0x0000012000007945 */ /* 0x000fe20003800200 */
[----:B--2---:R-:W-:-:S06]  /*7380*/  UPRMT UR4, UR4, 0x8880, URZ ;  /* 0x0000888004047896 */ /* 0x004fcc00080000ff */
[----:B------:R-:W-:-:S13]  /*7390*/  ISETP.EQ.OR P0, PT, RZ, UR4, !P0 ;  /* 0x00000004ff007c0c */ /* 0x000fda000c702670 */
[----:B------:R-:W-:Y:S05]  /*73a0*/  @P0 BRA `(.L_x_273) ;  /* 0x0000000000380947 */ /* 0x000fea0003800000 */
[----:B01----:R-:W-:Y:S01]  /*73b0*/  I2FP.F32.U32 R5, R33 ;  /* 0x0000002100057245 */ /* 0x003fe20000201000 */
[----:B------:R-:W-:Y:S03]  /*73c0*/  BSSY.RECONVERGENT B1, `(.L_x_274) ;  /* 0x000000b000017945 */ /* 0x000fe60003800200 */
[----:B------:R-:W0:Y:S08]  /*73d0*/  MUFU.RCP R0, R5 ;  /* 0x0000000500007308 */ /* 0x000e300000001000 */
[----:B------:R-:W1:Y:S01]  /*73e0*/  FCHK P0, R2, R5 ;  /* 0x0000000502007302 */ /* 0x000e620000000000 */
[----:B0-----:R-:W-:-:S04]  /*73f0*/  FFMA R3, -R5, R0, 1 ;  /* 0x3f80000005037423 */ /* 0x001fc80000000100 */
[----:B------:R-:W-:-:S04]  /*7400*/  FFMA R3, R0, R3, R0 ;  /* 0x0000000300037223 */ /* 0x000fc80000000000 */
[----:B------:R-:W-:-:S04]  /*7410*/  FFMA R0, R2, R3, RZ ;  /* 0x0000000302007223 */ /* 0x000fc800000000ff */
[----:B------:R-:W-:-:S04]  /*7420*/  FFMA R4, -R5, R0, R2 ;  /* 0x0000000005047223 */ /* 0x000fc80000000102 */
[----:B------:R-:W-:Y:S01]  /*7430*/  FFMA R0, R3, R4, R0 ;  /* 0x0000000403007223 */ /* 0x000fe20000000000 */
[----:B-1----:R-:W-:Y:S06]  /*7440*/  @!P0 BRA `(.L_x_275) ;  /* 0x0000000000088947 */ /* 0x002fec0003800000 */
[----:B------:R-:W-:-:S07]  /*7450*/  MOV R4, 0x7470 ;  /* 0x0000747000047802 */ /* 0x000fce0000000f00 */
[----:B------:R-:W-:Y:S05]  /*7460*/  CALL.REL.NOINC `($__internal_1_$__cuda_sm3x_div_rn_noftz_f32_slowpath) ;  /* 0x0000000000887944 */ /* 0x000fea0003c00000 */
.L_x_275:
[----:B------:R-:W-:Y:S05]  /*7470*/  BSYNC.RECONVERGENT B1 ;  /* 0x0000000000017941 */ /* 0x000fea0003800200 */
.L_x_274:
[----:B------:R-:W-:-:S07]  /*7480*/  IMAD.MOV.U32 R2, RZ, RZ, R0 ;  /* 0x000000ffff027224 */ /* 0x000fce00078e0000 */
.L_x_273:
[----:B0-----:R-:W-:Y:S05]  /*7490*/  BSYNC.RECONVERGENT B0 ;  /* 0x0000000000007941 */ /* 0x001fea0003800200 */
.L_x_272:
[----:B------:R-:W0:Y:S01]  /*74a0*/  LDCU.64 UR4, c[0x0][0x3a0] ;  /* 0x00007400ff0477ac */ /* 0x000e220008000a00 */
[----:B------:R-:W2:Y:S01]  /*74b0*/  LDC R0, c[0x0][0x38c] ;  /* 0x0000e300ff007b82 */ /* 0x000ea20000000800 */
[----:B------:R-:W-:Y:S01]  /*74c0*/  R2UR UR7, R34 ;  /* 0x00000000220772ca */ /* 0x000fe200000e0000 */
[----:B------:R-:W3:Y:S01]  /*74d0*/  LDCU UR6, c[0x0][0x388] ;  /* 0x00007100ff0677ac */ /* 0x000ee20008000800 */
[----:B0-----:R-:W-:Y:S01]  /*74e0*/  UIMAD UR5, UR5, UR4, URZ ;  /* 0x00000004050572a4 */ /* 0x001fe2000f8e02ff */
[----:B------:R-:W3:Y:S02]  /*74f0*/  LDCU UR4, c[0x0][0x380] ;  /* 0x00007000ff0477ac */ /* 0x000ee40008000800 */
[----:B---3--:R-:W-:-:S06]  /*7500*/  UIMAD UR4, UR6, UR4, URZ ;  /* 0x00000004060472a4 */ /* 0x008fcc000f8e02ff */
[----:B--2---:R-:W-:-:S04]  /*7510*/  IMAD R0, R0, UR4, RZ ;  /* 0x0000000400007c24 */ /* 0x004fc8000f8e02ff */
[----:B------:R-:W-:-:S05]  /*7520*/  IMAD R8, R0, UR5, RZ ;  /* 0x0000000500087c24 */ /* 0x000fca000f8e02ff */
[----:B------:R-:W-:-:S04]  /*7530*/  ISETP.GE.U32.AND P0, PT, R42, R8, PT ;  /* 0x000000082a00720c */ /* 0x000fc80003f06070 */
[----:B------:R-:W-:-:S13]  /*7540*/  ISETP.GE.AND.EX P0, PT, R43, UR7, PT, P0 ;  /* 0x000000072b007c0c */ /* 0x000fda000bf06300 */
[----:B------:R-:W-:Y:S05]  /*7550*/  @!P0 BRA `(.L_x_276) ;  /* 0x0000000000388947 */ /* 0x000fea0003800000 */
[----:B------:R-:W-:Y:S01]  /*7560*/  R2UR UR6, R34 ;  /* 0x00000000220672ca */ /* 0x000fe200000e0000 */
[----:B------:R0:W-:Y:S01]  /*7570*/  STL.64 [R1], R42 ;  /* 0x0000002a01007387 */ /* 0x0001e20000100a00 */
[----:B------:R-:W-:Y:S01]  /*7580*/  MOV R0, 0x0 ;  /* 0x0000000000007802 */ /* 0x000fe20000000f00 */
[----:B------:R-:W1:Y:S01]  /*7590*/  LDCU.64 UR4, c[0x4][0x58] ;  /* 0x01000b00ff0477ac */ /* 0x000e620008000a00 */
[----:B------:R-:W-:Y:S02]  /*75a0*/  IMAD.U32 R6, RZ, RZ, UR56 ;  /* 0x00000038ff067e24 */ /* 0x000fe4000f8e00ff */
[----:B------:R0:W2:Y:S01]  /*75b0*/  LDC.64 R2, c[0x4][R0] ;  /* 0x0100000000027b82 */ /* 0x0000a20000000a00 */
[----:B------:R-:W-:-:S06]  /*75c0*/  IMAD.U32 R7, RZ, RZ, UR47 ;  /* 0x0000002fff077e24 */ /* 0x000fcc000f8e00ff */
[----:B------:R-:W-:-:S05]  /*75d0*/  IMAD.U32 R9, RZ, RZ, UR6 ;  /* 0x00000006ff097e24 */ /* 0x000fca000f8e00ff */
[----:B------:R0:W-:Y:S01]  /*75e0*/  STL.64 [R1+0x8], R8 ;  /* 0x0000080801007387 */ /* 0x0001e20000100a00 */
[----:B-1----:R-:W-:Y:S01]  /*75f0*/  IMAD.U32 R4, RZ, RZ, UR4 ;  /* 0x00000004ff047e24 */ /* 0x002fe2000f8e00ff */
[----:B------:R-:W-:-:S07]  /*7600*/  MOV R5, UR5 ;  /* 0x0000000500057c02 */ /* 0x000fce0008000f00 */
[----:B------:R-:W-:-:S07]  /*7610*/  LEPC R20, `(.L_x_277) ;  /* 0x000000001014794e */ /* 0x000fce0000000000 */
[----:B0-2---:R-:W-:Y:S05]  /*7620*/  CALL.ABS.NOINC R2 ;  /* 0x0000000002007343 */ /* 0x005fea0003c00000 */
.L_x_277:
[----:B------:R-:W-:Y:S05]  /*7630*/  EXIT ;  /* 0x000000000000794d */ /* 0x000fea0003800000 */
.L_x_276:
[----:B------:R-:W1:Y:S02]  /*7640*/  LDCU.64 UR4, c[0x0][0x3c8] ;  /* 0x00007900ff0477ac */ /* 0x000e640008000a00 */
[----:B-1----:R-:W-:-:S04]  /*7650*/  LEA R4, P0, R42, UR4, 0x2 ;  /* 0x000000042a047c11 */ /* 0x002fc8000f8010ff */
[----:B------:R-:W-:-:S05]  /*7660*/  LEA.HI.X R5, R42, UR5, R43, 0x2, P0 ;  /* 0x000000052a057c11 */ /* 0x000fca00080f142b */
[----:B------:R-:W-:Y:S01]  /*7670*/  STG.E desc[UR38][R4.64], R2 ;  /* 0x0000000204007986 */ /* 0x000fe2000c101926 */
[----:B------:R-:W-:Y:S05]  /*7680*/  EXIT ;  /* 0x000000000000794d */ /* 0x000fea0003800000 */
        .weak           $__internal_1_$__cuda_sm3x_div_rn_noftz_f32_slowpath
        .type           $__internal_1_$__cuda_sm3x_div_rn_noftz_f32_slowpath,@function
        .size           $__internal_1_$__cuda_sm3x_div_rn_noftz_f32_slowpath,(.L_x_291 - $__internal_1_$__cuda_sm3x_div_rn_noftz_f32_slowpath)
$__internal_1_$__cuda_sm3x_div_rn_noftz_f32_slowpath:
[----:B------:R-:W-:Y:S01]  /*7690*/  SHF.R.U32.HI R3, RZ, 0x17, R5 ;  /* 0x00000017ff037819 */ /* 0x000fe20000011605 */
[----:B------:R-:W-:Y:S01]  /*76a0*/  BSSY.RECONVERGENT B2, `(.L_x_278) ;  /* 0x0000064000027945 */ /* 0x000fe20003800200 */
[--C-:B------:R-:W-:Y:S02]  /*76b0*/  SHF.R.U32.HI R0, RZ, 0x17, R2.reuse ;  /* 0x00000017ff007819 */ /* 0x100fe40000011602 */
[----:B------:R-:W-:Y:S02]  /*76c0*/  LOP3.LUT R10, R3, 0xff, RZ, 0xc0, !PT ;  /* 0x000000ff030a7812 */ /* 0x000fe400078ec0ff */
[----:B------:R-:W-:Y:S01]  /*76d0*/  LOP3.LUT R8, R0, 0xff, RZ, 0xc0, !PT ;  /* 0x000000ff00087812 */ /* 0x000fe200078ec0ff */
[----:B------:R-:W-:Y:S02]  /*76e0*/  IMAD.MOV.U32 R0, RZ, RZ, R2 ;  /* 0x000000ffff007224 */ /* 0x000fe400078e0002 */
[----:B------:R-:W-:Y:S02]  /*76f0*/  VIADD R9, R10, 0xffffffff ;  /* 0xffffffff0a097836 */ /* 0x000fe40000000000 */
[----:B------:R-:W-:-:S03]  /*7700*/  VIADD R7, R8, 0xffffffff ;  /* 0xffffffff08077836 */ /* 0x000fc60000000000 */
[----:B------:R-:W-:-:S04]  /*7710*/  ISETP.GT.U32.AND P0, PT, R9, 0xfd, PT ;  /* 0x000000fd0900780c */ /* 0x000fc80003f04070 */
[----:B------:R-:W-:-:S13]  /*7720*/  ISETP.GT.U32.OR P0, PT, R7, 0xfd, P0 ;  /* 0x000000fd0700780c */ /* 0x000fda0000704470 */
[----:B------:R-:W-:Y:S01]  /*7730*/  @!P0 IMAD.MOV.U32 R6, RZ, RZ, RZ ;  /* 0x000000ffff068224 */ /* 0x000fe200078e00ff */
[----:B------:R-:W-:Y:S06]  /*7740*/  @!P0 BRA `(.L_x_279) ;  /* 0x0000000000608947 */ /* 0x000fec0003800000 */
[----:B------:R-:W-:Y:S02]  /*7750*/  FSETP.GTU.FTZ.AND P0, PT, |R2|, +INF , PT ;  /* 0x7f8000000200780b */ /* 0x000fe40003f1c200 */
[----:B------:R-:W-:Y:S02]  /*7760*/  FSETP.GTU.FTZ.AND P1, PT, |R5|, +INF , PT ;  /* 0x7f8000000500780b */ /* 0x000fe40003f3c200 */
[----:B------:R-:W-:Y:S02]  /*7770*/  MOV R3, R5 ;  /* 0x0000000500037202 */ /* 0x000fe40000000f00 */
        /* <DEDUP_REMOVED lines=21> */
.L_x_279:
[----:B------:R-:W-:Y:S01]  /*78d0*/  LEA R2, R10, 0xc0800000, 0x17 ;  /* 0xc08000000a027811 */ /* 0x000fe200078eb8ff */
[----:B------:R-:W-:Y:S01]  /*78e0*/  VIADD R3, R8, 0xffffff81 ;  /* 0xffffff8108037836 */ /* 0x000fe20000000000 */
[----:B------:R-:W-:Y:S03]  /*78f0*/  BSSY.RECONVERGENT B3, `(.L_x_284) ;  /* 0x0000035000037945 */ /* 0x000fe60003800200 */
[----:B------:R-:W-:Y:S02]  /*7900*/  IMAD.IADD R2, R5, 0x1, -R2 ;  /* 0x0000000105027824 */ /* 0x000fe400078e0a02 */
[C---:B------:R-:W-:Y:S01]  /*7910*/  IMAD R0, R3.reuse, -0x800000, R0 ;  /* 0xff80000003007824 */ /* 0x040fe200078e0200 */
[----:B------:R-:W-:Y:S01]  /*7920*/  IADD3 R3, PT, PT, R3, 0x7f, -R10 ;  /* 0x0000007f03037810 */ /* 0x000fe20007ffe80a */
[----:B------:R-:W0:Y:S01]  /*7930*/  MUFU.RCP R5, R2 ;  /* 0x0000000200057308 */ /* 0x000e220000001000 */
[----:B------:R-:W-:-:S03]  /*7940*/  FADD.FTZ R7, -R2, -RZ ;  /* 0x800000ff02077221 */ /* 0x000fc60000010100 */
[----:B------:R-:W-:Y:S02]  /*7950*/  IMAD.IADD R3, R3, 0x1, R6 ;  /* 0x0000000103037824 */ /* 0x000fe400078e0206 */
        /* <DEDUP_REMOVED lines=9> */
[----:B------:R-:W-:-:S05]  /*79f0*/  IMAD.IADD R6, R0, 0x1, R3 ;  /* 0x0000000100067824 */ /* 0x000fca00078e0203 */
[----:B------:R-:W-:-:S04]  /*7a00*/  IADD3 R0, PT, PT, R6, -0x1, RZ ;  /* 0xffffffff06007810 */ /* 0x000fc80007ffe0ff */
        /* <DEDUP_REMOVED lines=10> */
[----:B------:R-:W-:Y:S02]  /*7ab0*/  VIADD R7, R6, 0x20 ;  /* 0x0000002006077836 */ /* 0x000fe40000000000 */
[-CC-:B------:R-:W-:Y:S01]  /*7ac0*/  FFMA.RM R3, R12, R8.reuse, R9.reuse ;  /* 0x000000080c037223 */ /* 0x180fe20000004009 */
[----:B------:R-:W-:Y:S02]  /*7ad0*/  ISETP.NE.AND P2, PT, R6, RZ, PT ;  /* 0x000000ff0600720c */ /* 0x000fe40003f45270 */
[----:B------:R-:W-:Y:S01]  /*7ae0*/  LOP3.LUT R2, R0, 0x7fffff, RZ, 0xc0, !PT ;  /* 0x007fffff00027812 */ /* 0x000fe200078ec0ff */
[----:B------:R-:W-:Y:S01]  /*7af0*/  FFMA.RP R0, R12, R8, R9 ;  /* 0x000000080c007223 */ /* 0x000fe20000008009 */
[----:B------:R-:W-:Y:S01]  /*7b00*/  ISETP.NE.AND P1, PT, R6, RZ, PT ;  /* 0x000000ff0600720c */ /* 0x000fe20003f25270 */
[----:B------:R-:W-:Y:S01]  /*7b10*/  IMAD.MOV R6, RZ, RZ, -R6 ;  /* 0x000000ffff067224 */ /* 0x000fe200078e0a06 */
[----:B------:R-:W-:-:S02]  /*7b20*/  LOP3.LUT R2, R2, 0x800000, RZ, 0xfc, !PT ;  /* 0x0080000002027812 */ /* 0x000fc400078efcff */
        /* <DEDUP_REMOVED lines=13> */
.L_x_286:
[----:B------:R-:W-:-:S04]  /*7c00*/  LOP3.LUT R5, R5, 0x80000000, RZ, 0xc0, !PT ;  /* 0x8000000005057812 */ /* 0x000fc800078ec0ff */
[----:B------:R-:W-:Y:S01]  /*7c10*/  LOP3.LUT R5, R5, 0x7f800000, RZ, 0xfc, !PT ;  /* 0x7f80000005057812 */ /* 0x000fe200078efcff */
[----:B------:R-:W-:Y:S06]  /*7c20*/  BRA `(.L_x_287) ;  /* 0x0000000000047947 */ /* 0x000fec0003800000 */
.L_x_285:
[----:B------:R-:W-:-:S07]  /*7c30*/  IMAD R5, R3, 0x800000, R5 ;  /* 0x0080000003057824 */ /* 0x000fce00078e0205 */
.L_x_287:
[----:B------:R-:W-:Y:S05]  /*7c40*/  BSYNC.RECONVERGENT B3 ;  /* 0x0000000000037941 */ /* 0x000fea0003800200 */
.L_x_284:
[----:B------:R-:W-:Y:S05]  /*7c50*/  BRA `(.L_x_288) ;  /* 0x0000000000207947 */ /* 0x000fea0003800000 */
.L_x_283:
[----:B------:R-:W-:-:S04]  /*7c60*/  LOP3.LUT R5, R5, 0x80000000, R0, 0x48, !PT ;  /* 0x8000000005057812 */ /* 0x000fc800078e4800 */
[----:B------:R-:W-:Y:S01]  /*7c70*/  LOP3.LUT R5, R5, 0x7f800000, RZ, 0xfc, !PT ;  /* 0x7f80000005057812 */ /* 0x000fe200078efcff */
[----:B------:R-:W-:Y:S06]  /*7c80*/  BRA `(.L_x_288) ;  /* 0x0000000000147947 */ /* 0x000fec0003800000 */
.L_x_282:
[----:B------:R-:W-:Y:S01]  /*7c90*/  LOP3.LUT R5, R5, 0x80000000, R0, 0x48, !PT ;  /* 0x8000000005057812 */ /* 0x000fe200078e4800 */
[----:B------:R-:W-:Y:S06]  /*7ca0*/  BRA `(.L_x_288) ;  /* 0x00000000000c7947 */ /* 0x000fec0003800000 */
.L_x_281:
[----:B------:R-:W0:Y:S01]  /*7cb0*/  MUFU.RSQ R5, -QNAN ;  /* 0xffc0000000057908 */ /* 0x000e220000001400 */
[----:B------:R-:W-:Y:S05]  /*7cc0*/  BRA `(.L_x_288) ;  /* 0x0000000000047947 */ /* 0x000fea0003800000 */
.L_x_280:
[----:B------:R-:W-:-:S07]  /*7cd0*/  FADD.FTZ R5, R2, R3 ;  /* 0x0000000302057221 */ /* 0x000fce0000010000 */
.L_x_288:
[----:B------:R-:W-:Y:S05]  /*7ce0*/  BSYNC.RECONVERGENT B2 ;  /* 0x0000000000027941 */ /* 0x000fea0003800200 */
.L_x_278:
[----:B0-----:R-:W-:Y:S02]  /*7cf0*/  IMAD.MOV.U32 R0, RZ, RZ, R5 ;  /* 0x000000ffff007224 */ /* 0x001fe400078e0005 */
[----:B------:R-:W-:-:S04]  /*7d00*/  IMAD.MOV.U32 R5, RZ, RZ, 0x0 ;  /* 0x00000000ff057424 */ /* 0x000fc800078e00ff */
[----:B------:R-:W-:Y:S05]  /*7d10*/  RET.REL.NODEC R4 `(_Z30bev_height_pool_forward_kerneliiiiiiiiiiiiPKfS0_PKbPfPhS4_ibi) ;  /* 0xffffff8004b87950 */ /* 0x000fea0003c3ffff */
.L_x_289:
        /* <DEDUP_REMOVED lines=14> */
.L_x_291:


//--------------------- .nv.global.init           --------------------------
	.section	.nv.global.init,"aw",@progbits
.nv.global.init:
	.type		$str$7,@object
	.size		$str$7,($str$5 - $str$7)
$str$7:
        /*0000*/ 	.byte	0x73, 0x65, 0x5f, 0x69, 0x6e, 0x64, 0x65, 0x78, 0x20, 0x65, 0x78, 0x63, 0x65, 0x64, 0x2c, 0x20
        /*0010*/ 	.byte	0x25, 0x64, 0x0a, 0x00
	.type		$str$5,@object
	.size		$str$5,($str$6 - $str$5)
$str$5:
        /*0014*/ 	.byte	0x6e, 0x65, 0x5f, 0x69, 0x6e, 0x64, 0x65, 0x78, 0x20, 0x65, 0x78, 0x63, 0x65, 0x64, 0x2c, 0x20
        /*0024*/ 	.byte	0x25, 0x64, 0x0a, 0x00
	.type		$str$6,@object
	.size		$str$6,($str$4 - $str$6)
$str$6:
        /*0028*/ 	.byte	0x73, 0x77, 0x5f, 0x69, 0x6e, 0x64, 0x65, 0x78, 0x20, 0x65, 0x78, 0x63, 0x65, 0x64, 0x2c, 0x20
        /*0038*/ 	.byte	0x25, 0x64, 0x0a, 0x00
	.type		$str$4,@object
	.size		$str$4,($str - $str$4)
$str$4:
        /*003c*/ 	.byte	0x6e, 0x77, 0x20, 0x69, 0x6e, 0x64, 0x65, 0x78, 0x20, 0x65, 0x78, 0x63, 0x65, 0x64, 0x2c, 0x20
        /*004c*/ 	.byte	0x25, 0x64, 0x0a, 0x00
	.type		$str,@object
	.size		$str,($str$1 - $str)
$str:
        /*0050*/ 	.byte	0x70, 0x6f, 0x69, 0x6e, 0x74, 0x73, 0x5f, 0x69, 0x6e, 0x64, 0x65, 0x78, 0x20, 0x65, 0x78, 0x63
        /*0060*/ 	.byte	0x65, 0x65, 0x64, 0x3a, 0x20, 0x25, 0x64, 0x0a, 0x00
	.type		$str$1,@object
	.size		$str$1,($str$12 - $str$1)
$str$1:
        /*0069*/ 	.byte	0x6d, 0x61, 0x73, 0x6b, 0x65, 0x73, 0x5f, 0x69, 0x6e, 0x64, 0x65, 0x78, 0x20, 0x65, 0x78, 0x63
        /*0079*/ 	.byte	0x65, 0x65, 0x64, 0x3a, 0x20, 0x25, 0x64, 0x0a, 0x00
	.type		$str$12,@object
	.size		$str$12,($str$3 - $str$12)
$str$12:
        /*0082*/ 	.byte	0x6f, 0x75, 0x74, 0x20, 0x6e, 0x75, 0x6d, 0x20, 0x69, 0x6e, 0x64, 0x65, 0x78, 0x20, 0x65, 0x78
        /*0092*/ 	.byte	0x63, 0x65, 0x64, 0x64, 0x2c, 0x20, 0x25, 0x64, 0x0a, 0x00
	.type		$str$3,@object
	.size		$str$3,($str$10 - $str$3)
$str$3:
        /*009c*/ 	.byte	0x66, 0x65, 0x61, 0x74, 0x20, 0x69, 0x6e, 0x64, 0x65, 0x78, 0x20, 0x65, 0x78, 0x63, 0x65, 0x65
        /*00ac*/ 	.byte	0x64, 0x21, 0x20, 0x25, 0x64, 0x2c, 0x20, 0x25, 0x64, 0x0a, 0x00
	.type		$str$10,@object
	.size		$str$10,($str$9 - $str$10)
$str$10:
        /*00b7*/ 	.byte	0x42, 0x2c, 0x20, 0x4e, 0x2c, 0x20, 0x44, 0x2c, 0x20, 0x43, 0x2c, 0x20, 0x6f, 0x75, 0x74, 0x5f
        /*00c7*/ 	.byte	0x68, 0x2c, 0x20, 0x6f, 0x75, 0x74, 0x5f, 0x77, 0x2c, 0x20, 0x25, 0x64, 0x2c, 0x20, 0x25, 0x64
        /*00d7*/ 	.byte	0x2c, 0x20, 0x25, 0x64, 0x2c, 0x20, 0x25, 0x64, 0x2c, 0x20, 0x25, 0x64, 0x2c, 0x20, 0x25, 0x64
        /*00e7*/ 	.byte	0x0a, 0x00
	.type		$str$9,@object
	.size		$str$9,($str$13 - $str$9)
$str$9:
        /*00e9*/ 	.byte	0x6f, 0x75, 0x74, 0x20, 0x6d, 0x61, 0x78, 0x20, 0x69, 0x6e, 0x64, 0x65, 0x78, 0x20, 0x65, 0x78
        /*00f9*/ 	.byte	0x63, 0x65, 0x64, 0x64, 0x2c, 0x20, 0x6f, 0x75, 0x74, 0x5f, 0x6d, 0x61, 0x78, 0x5f, 0x69, 0x6e
        /*0109*/ 	.byte	0x64, 0x65, 0x78, 0x3a, 0x20, 0x25, 0x64, 0x2c, 0x20, 0x64, 0x69, 0x6d, 0x73, 0x69, 0x7a, 0x65
        /*0119*/ 	.byte	0x3a, 0x20, 0x25, 0x23, 0x6c, 0x6c, 0x78, 0x0a, 0x00
	.type		$str$13,@object
	.size		$str$13,(.L_10 - $str$13)
$str$13:
        /*0122*/ 	.byte	0x6f, 0x75, 0x74, 0x20, 0x69, 0x6e, 0x64, 0x65, 0x78, 0x20, 0x65, 0x78, 0x63, 0x65, 0x64, 0x64
        /*0132*/ 	.byte	0x2c, 0x20, 0x6f, 0x75, 0x74, 0x5f, 0x69, 0x6e, 0x64, 0x65, 0x78, 0x3a, 0x20, 0x25, 0x23, 0x6c
        /*0142*/ 	.byte	0x6c, 0x78, 0x2c, 0x20, 0x6f, 0x75, 0x74, 0x5f, 0x74, 0x6f, 0x70, 0x5f, 0x69, 0x6e, 0x64, 0x65
        /*0152*/ 	.byte	0x78, 0x3a, 0x20, 0x25, 0x23, 0x6c, 0x6c, 0x78, 0x0a, 0x00
.L_10:


//--------------------- .nv.shared.reserved.0     --------------------------
	.section	.nv.shared.reserved.0,"aw",@nobits
	.weak		__nv_reservedSMEM_offset_0_alias
	.size		__nv_reservedSMEM_offset_0_alias, 0, 64
	.other		__nv_reservedSMEM_offset_0_alias,@"STO_CUDA_RESERVED_SHARED STV_DEFAULT"
__nv_reservedSMEM_offset_0_alias:
	.zero		0
	.zero		64


//--------------------- .nv.constant0._Z31bev_height_pool_backward_kerneliiiiiiiiiiiiPKfS0_PKbPKhS4_Pfibi --------------------------
	.section	.nv.constant0._Z31bev_height_pool_backward_kerneliiiiiiiiiiiiPKfS0_PKbPKhS4_Pfibi,"a",@progbits
	.sectionflags	@""
	.align	4
.nv.constant0._Z31bev_height_pool_backward_kerneliiiiiiiiiiiiPKfS0_PKbPKhS4_Pfibi:
	.zero		1004


//--------------------- .nv.constant0._Z30bev_height_pool_forward_kerneliiiiiiiiiiiiPKfS0_PKbPfPhS4_ibi --------------------------
	.section	.nv.constant0._Z30bev_height_pool_forward_kerneliiiiiiiiiiiiPKfS0_PKbPfPhS4_ibi,"a",@progbits
	.sectionflags	@""
	.align	4
.nv.constant0._Z30bev_height_pool_forward_kerneliiiiiiiiiiiiPKfS0_PKbPfPhS4_ibi:
	.zero		1004


//--------------------- SYMBOLS --------------------------

	.type		.nv.reservedSmem.offset0,@object
	.size		.nv.reservedSmem.offset0,0x4
	.type		vprintf,@function
